	.target	sm_100a

	.elftype	@"ET_EXEC"


//--------------------- .note.nv.tkinfo           --------------------------
	.section	.note.nv.tkinfo,"",@"SHT_NOTE"
	.sectionflags	@"SHF_NOTE_NV_TKINFO"
	.tkinfo
        /*0018*/ 	.word	0x00000002
        /*0030*/ 	.string	""
        /*0030*/ 	.string	"ptxas"
        /*0030*/ 	.string	"Cuda compilation tools, release 13.0, V13.0.88"
        /*0030*/ 	.string	"Build cuda_13.0.r13.0/compiler.36424714_0"
        /*0030*/ 	.string	"-arch sm_100a -m 64 "



//--------------------- .note.nv.cuinfo           --------------------------
	.section	.note.nv.cuinfo,"",@"SHT_NOTE"
	.sectionflags	@"SHF_NOTE_NV_CUINFO"
        /*0018*/ 	.short	0x0002
        /*001a*/ 	.short	0x0064
        /*001c*/ 	.short	0x0082
	.zero		2


//--------------------- .nv.info                  --------------------------
	.section	.nv.info,"",@"SHT_CUDA_INFO"
	.align	4


	//----- nvinfo : EIATTR_REGCOUNT
	.align		4
        /*0000*/ 	.byte	0x04, 0x2f
        /*0002*/ 	.short	(.L_19 - .L_18)
	.align		4
.L_18:
        /*0004*/ 	.word	index@(_ZN7cutlass13device_kernelINS_4gemm6kernel13GemmUniversalIN4cute5tupleIJiiiiEEENS1_10collective13CollectiveMmaINS1_35MainloopSm100TmaUmmaWarpSpecializedILi2ELi2ELi4ENS5_IJNS4_1CILi1EEESB_SB_EEEEENS5_IJNSA_ILi128EEESE_NSA_ILi64EEEEEEfNS5_IJlSB_lEEEfSH_NS4_8TiledMMAINS4_8MMA_AtomIJNS4_17SM100_MMA_TF32_SSINS_10tfloat32_tESL_fLi128ELi128ELNS4_4UMMA5MajorE0ELSN_0ELNSM_7ScaleInE0ELSO_0EEEEEENS4_6LayoutISC_NS5_IJNSA_ILi0EEESS_SS_EEEEENS5_IJNS4_10UnderscoreESV_SV_EEEEENS4_13SM90_TMA_LOADENS4_14ComposedLayoutINS4_7SwizzleILi3ELi4ELi3EEENS4_18smem_ptr_flag_bitsILi32EEENSR_INS5_IJNSA_ILi8EEENSA_ILi32EEEEEENS5_IJS15_SB_EEEEEEEvNS4_8identityESY_S19_vS1A_EENS_8epilogue10collective18CollectiveEpilogueINS1C_23Sm100TmaWarpSpecializedILi4ELi2ELi16ELb1ELb0EEEJSG_NS5_IJNSR_ISE_SB_EENSR_INSA_ILi16EEESB_EEEEEfSH_fSH_NS1C_6fusion15FusionCallbacksIS1G_NS1L_17LinearCombinationIffffLNS_15FloatRoundStyleE2EEESG_S1K_JEEENS4_5SM1004TMEM4LOAD26SM100_TMEM_LOAD_32dp32b16xESY_NSZ_INS10_ILi2ELi4ELi3EEES13_NSR_INS5_IJS14_S1I_EEENS5_IJS1I_SB_EEEEEEENS4_39AutoVectorizingCopyWithAssumedAlignmentILi128EEENS4_14SM90_TMA_STOREES1Z_S21_S21_EEEvvEEEEvNT_6ParamsE)
        /*0008*/ 	.word	0x0000005a


	//----- nvinfo : EIATTR_FRAME_SIZE
	.align		4
.L_19:
        /*000c*/ 	.byte	0x04, 0x11
        /*000e*/ 	.short	(.L_21 - .L_20)
	.align		4
.L_20:
        /*0010*/ 	.word	index@($__internal_2_$__cuda_sm10x_tcgen05_guardrail_trap_unallocated_columns_being_dealloced)
        /*0014*/ 	.word	0x00000000


	//----- nvinfo : EIATTR_FRAME_SIZE
	.align		4
.L_21:
        /*0018*/ 	.byte	0x04, 0x11
        /*001a*/ 	.short	(.L_23 - .L_22)
	.align		4
.L_22:
        /*001c*/ 	.word	index@($__internal_1_$__cuda_sm10x_tcgen05_guardrail_trap_phase_invalid_during_alloc)
        /*0020*/ 	.word	0x00000000


	//----- nvinfo : EIATTR_FRAME_SIZE
	.align		4
.L_23:
        /*0024*/ 	.byte	0x04, 0x11
        /*0026*/ 	.short	(.L_25 - .L_24)
	.align		4
.L_24:
        /*0028*/ 	.word	index@($__internal_0_$__cuda_sm10x_tcgen05_guardrail_trap_col_being_dealloced_not_returned_by_alloc)
        /*002c*/ 	.word	0x00000000


	//----- nvinfo : EIATTR_FRAME_SIZE
	.align		4
.L_25:
        /*0030*/ 	.byte	0x04, 0x11
        /*0032*/ 	.short	(.L_27 - .L_26)
	.align		4
.L_26:
        /*0034*/ 	.word	index@(_ZN7cutlass13device_kernelINS_4gemm6kernel13GemmUniversalIN4cute5tupleIJiiiiEEENS1_10collective13CollectiveMmaINS1_35MainloopSm100TmaUmmaWarpSpecializedILi2ELi2ELi4ENS5_IJNS4_1CILi1EEESB_SB_EEEEENS5_IJNSA_ILi128EEESE_NSA_ILi64EEEEEEfNS5_IJlSB_lEEEfSH_NS4_8TiledMMAINS4_8MMA_AtomIJNS4_17SM100_MMA_TF32_SSINS_10tfloat32_tESL_fLi128ELi128ELNS4_4UMMA5MajorE0ELSN_0ELNSM_7ScaleInE0ELSO_0EEEEEENS4_6LayoutISC_NS5_IJNSA_ILi0EEESS_SS_EEEEENS5_IJNS4_10UnderscoreESV_SV_EEEEENS4_13SM90_TMA_LOADENS4_14ComposedLayoutINS4_7SwizzleILi3ELi4ELi3EEENS4_18smem_ptr_flag_bitsILi32EEENSR_INS5_IJNSA_ILi8EEENSA_ILi32EEEEEENS5_IJS15_SB_EEEEEEEvNS4_8identityESY_S19_vS1A_EENS_8epilogue10collective18CollectiveEpilogueINS1C_23Sm100TmaWarpSpecializedILi4ELi2ELi16ELb1ELb0EEEJSG_NS5_IJNSR_ISE_SB_EENSR_INSA_ILi16EEESB_EEEEEfSH_fSH_NS1C_6fusion15FusionCallbacksIS1G_NS1L_17LinearCombinationIffffLNS_15FloatRoundStyleE2EEESG_S1K_JEEENS4_5SM1004TMEM4LOAD26SM100_TMEM_LOAD_32dp32b16xESY_NSZ_INS10_ILi2ELi4ELi3EEES13_NSR_INS5_IJS14_S1I_EEENS5_IJS1I_SB_EEEEEEENS4_39AutoVectorizingCopyWithAssumedAlignmentILi128EEENS4_14SM90_TMA_STOREES1Z_S21_S21_EEEvvEEEEvNT_6ParamsE)
        /*0038*/ 	.word	0x00000000


	//----- nvinfo : EIATTR_MIN_STACK_SIZE
	.align		4
.L_27:
        /*003c*/ 	.byte	0x04, 0x12
        /*003e*/ 	.short	(.L_29 - .L_28)
	.align		4
.L_28:
        /*0040*/ 	.word	index@(_ZN7cutlass13device_kernelINS_4gemm6kernel13GemmUniversalIN4cute5tupleIJiiiiEEENS1_10collective13CollectiveMmaINS1_35MainloopSm100TmaUmmaWarpSpecializedILi2ELi2ELi4ENS5_IJNS4_1CILi1EEESB_SB_EEEEENS5_IJNSA_ILi128EEESE_NSA_ILi64EEEEEEfNS5_IJlSB_lEEEfSH_NS4_8TiledMMAINS4_8MMA_AtomIJNS4_17SM100_MMA_TF32_SSINS_10tfloat32_tESL_fLi128ELi128ELNS4_4UMMA5MajorE0ELSN_0ELNSM_7ScaleInE0ELSO_0EEEEEENS4_6LayoutISC_NS5_IJNSA_ILi0EEESS_SS_EEEEENS5_IJNS4_10UnderscoreESV_SV_EEEEENS4_13SM90_TMA_LOADENS4_14ComposedLayoutINS4_7SwizzleILi3ELi4ELi3EEENS4_18smem_ptr_flag_bitsILi32EEENSR_INS5_IJNSA_ILi8EEENSA_ILi32EEEEEENS5_IJS15_SB_EEEEEEEvNS4_8identityESY_S19_vS1A_EENS_8epilogue10collective18CollectiveEpilogueINS1C_23Sm100TmaWarpSpecializedILi4ELi2ELi16ELb1ELb0EEEJSG_NS5_IJNSR_ISE_SB_EENSR_INSA_ILi16EEESB_EEEEEfSH_fSH_NS1C_6fusion15FusionCallbacksIS1G_NS1L_17LinearCombinationIffffLNS_15FloatRoundStyleE2EEESG_S1K_JEEENS4_5SM1004TMEM4LOAD26SM100_TMEM_LOAD_32dp32b16xESY_NSZ_INS10_ILi2ELi4ELi3EEES13_NSR_INS5_IJS14_S1I_EEENS5_IJS1I_SB_EEEEEEENS4_39AutoVectorizingCopyWithAssumedAlignmentILi128EEENS4_14SM90_TMA_STOREES1Z_S21_S21_EEEvvEEEEvNT_6ParamsE)
        /*0044*/ 	.word	0x00000000
.L_29:


//--------------------- .nv.compat                --------------------------
	.section	.nv.compat,"",@"SHT_CUDA_COMPAT_INFO"
	.align	4
        /*0000*/ 	.byte	0x02, 0x09, 0x01, 0x00, 0x02, 0x02, 0x02, 0x00, 0x02, 0x05, 0x05, 0x00, 0x03, 0x07, 0x01, 0x01
        /*0010*/ 	.byte	0x02, 0x03, 0x01, 0x00, 0x02, 0x06, 0x01, 0x00, 0x04, 0x0b, 0x08, 0x00, 0x09, 0x00, 0x00, 0x00
        /*0020*/ 	.byte	0x00, 0x00, 0x00, 0x00


//--------------------- .nv.info._ZN7cutlass13device_kernelINS_4gemm6kernel13GemmUniversalIN4cute5tupleIJiiiiEEENS1_10collective13CollectiveMmaINS1_35MainloopSm100TmaUmmaWarpSpecializedILi2ELi2ELi4ENS5_IJNS4_1CILi1EEESB_SB_EEEEENS5_IJNSA_ILi128EEESE_NSA_ILi64EEEEEEfNS5_IJlSB_lEEEfSH_NS4_8TiledMMAINS4_8MMA_AtomIJNS4_17SM100_MMA_TF32_SSINS_10tfloat32_tESL_fLi128ELi128ELNS4_4UMMA5MajorE0ELSN_0ELNSM_7ScaleInE0ELSO_0EEEEEENS4_6LayoutISC_NS5_IJNSA_ILi0EEESS_SS_EEEEENS5_IJNS4_10UnderscoreESV_SV_EEEEENS4_13SM90_TMA_LOADENS4_14ComposedLayoutINS4_7SwizzleILi3ELi4ELi3EEENS4_18smem_ptr_flag_bitsILi32EEENSR_INS5_IJNSA_ILi8EEENSA_ILi32EEEEEENS5_IJS15_SB_EEEEEEEvNS4_8identityESY_S19_vS1A_EENS_8epilogue10collective18CollectiveEpilogueINS1C_23Sm100TmaWarpSpecializedILi4ELi2ELi16ELb1ELb0EEEJSG_NS5_IJNSR_ISE_SB_EENSR_INSA_ILi16EEESB_EEEEEfSH_fSH_NS1C_6fusion15FusionCallbacksIS1G_NS1L_17LinearCombinationIffffLNS_15FloatRoundStyleE2EEESG_S1K_JEEENS4_5SM1004TMEM4LOAD26SM100_TMEM_LOAD_32dp32b16xESY_NSZ_INS10_ILi2ELi4ELi3EEES13_NSR_INS5_IJS14_S1I_EEENS5_IJS1I_SB_EEEEEEENS4_39AutoVectorizingCopyWithAssumedAlignmentILi128EEENS4_14SM90_TMA_STOREES1Z_S21_S21_EEEvvEEEEvNT_6ParamsE --------------------------
	.section	.nv.info._ZN7cutlass13device_kernelINS_4gemm6kernel13GemmUniversalIN4cute5tupleIJiiiiEEENS1_10collective13CollectiveMmaINS1_35MainloopSm100TmaUmmaWarpSpecializedILi2ELi2ELi4ENS5_IJNS4_1CILi1EEESB_SB_EEEEENS5_IJNSA_ILi128EEESE_NSA_ILi64EEEEEEfNS5_IJlSB_lEEEfSH_NS4_8TiledMMAINS4_8MMA_AtomIJNS4_17SM100_MMA_TF32_SSINS_10tfloat32_tESL_fLi128ELi128ELNS4_4UMMA5MajorE0ELSN_0ELNSM_7ScaleInE0ELSO_0EEEEEENS4_6LayoutISC_NS5_IJNSA_ILi0EEESS_SS_EEEEENS5_IJNS4_10UnderscoreESV_SV_EEEEENS4_13SM90_TMA_LOADENS4_14ComposedLayoutINS4_7SwizzleILi3ELi4ELi3EEENS4_18smem_ptr_flag_bitsILi32EEENSR_INS5_IJNSA_ILi8EEENSA_ILi32EEEEEENS5_IJS15_SB_EEEEEEEvNS4_8identityESY_S19_vS1A_EENS_8epilogue10collective18CollectiveEpilogueINS1C_23Sm100TmaWarpSpecializedILi4ELi2ELi16ELb1ELb0EEEJSG_NS5_IJNSR_ISE_SB_EENSR_INSA_ILi16EEESB_EEEEEfSH_fSH_NS1C_6fusion15FusionCallbacksIS1G_NS1L_17LinearCombinationIffffLNS_15FloatRoundStyleE2EEESG_S1K_JEEENS4_5SM1004TMEM4LOAD26SM100_TMEM_LOAD_32dp32b16xESY_NSZ_INS10_ILi2ELi4ELi3EEES13_NSR_INS5_IJS14_S1I_EEENS5_IJS1I_SB_EEEEEEENS4_39AutoVectorizingCopyWithAssumedAlignmentILi128EEENS4_14SM90_TMA_STOREES1Z_S21_S21_EEEvvEEEEvNT_6ParamsE,"",@"SHT_CUDA_INFO"
	.sectionflags	@""
	.align	4


	//----- nvinfo : EIATTR_CUDA_API_VERSION
	.align		4
        /*0000*/ 	.byte	0x04, 0x37
        /*0002*/ 	.short	(.L_31 - .L_30)
.L_30:
        /*0004*/ 	.word	0x00000082


	//----- nvinfo : EIATTR_KPARAM_INFO
	.align		4
.L_31:
        /*0008*/ 	.byte	0x04, 0x17
        /*000a*/ 	.short	(.L_33 - .L_32)
.L_32:
        /*000c*/ 	.word	0x00000000
        /*0010*/ 	.short	0x0000
        /*0012*/ 	.short	0x0000
        /*0014*/ 	.byte	0x00, 0xf0, 0x01, 0x20


	//----- nvinfo : EIATTR_AT_ENTRY_FRAGMENTS
	.align		4
.L_33:
        /*0018*/ 	.byte	0x04, 0x4f
        /*001a*/ 	.short	(.L_35 - .L_34)


	//   ....[0]....
.L_34:
        /*001c*/ 	.word	0x00000006


	//----- nvinfo : EIATTR_RESERVED_SMEM_USED
	.align		4
.L_35:
        /*0020*/ 	.byte	0x01, 0x41
	.zero		2


	//----- nvinfo : EIATTR_SPARSE_MMA_MASK
	.align		4
        /*0024*/ 	.byte	0x03, 0x50
        /*0026*/ 	.short	0x0000


	//----- nvinfo : EIATTR_TCGEN05_1CTA_USED
	.align		4
        /*0028*/ 	.byte	0x01, 0x51
	.zero		2


	//----- nvinfo : EIATTR_MAXREG_COUNT
	.align		4
        /*002c*/ 	.byte	0x03, 0x1b
        /*002e*/ 	.short	0x00ff


	//----- nvinfo : EIATTR_NUM_BARRIERS
	.align		4
        /*0030*/ 	.byte	0x02, 0x4c
        /*0032*/ 	.byte	0x07
	.zero		1


	//----- nvinfo : EIATTR_EXTERNS
	.align		4
        /*0034*/ 	.byte	0x04, 0x0f
        /*0036*/ 	.short	(.L_37 - .L_36)


	//   ....[0]....
	.align		4
.L_36:
        /*0038*/ 	.word	index@(__assertfail)


	//----- nvinfo : EIATTR_MERCURY_ISA_VERSION
	.align		4
.L_37:
        /*003c*/ 	.byte	0x03, 0x5f
        /*003e*/ 	.short	0x0101


	//----- nvinfo : EIATTR_INT_WARP_WIDE_INSTR_OFFSETS
	.align		4
        /*0040*/ 	.byte	0x04, 0x31
        /*0042*/ 	.short	(.L_39 - .L_38)


	//   ....[0]....
.L_38:
        /*0044*/ 	.word	0x00001ee0


	//   ....[1]....
        /*0048*/ 	.word	0x000039c0


	//   ....[2]....
        /*004c*/ 	.word	0x000039f0


	//   ....[3]....
        /*0050*/ 	.word	0x00003a40


	//   ....[4]....
        /*0054*/ 	.word	0x00004340


	//   ....[5]....
        /*0058*/ 	.word	0x000043a0


	//   ....[6]....
        /*005c*/ 	.word	0x00004490


	//   ....[7]....
        /*0060*/ 	.word	0x00004500


	//   ....[8]....
        /*0064*/ 	.word	0x000045f0


	//   ....[9]....
        /*0068*/ 	.word	0x00004660


	//   ....[10]....
        /*006c*/ 	.word	0x00004760


	//   ....[11]....
        /*0070*/ 	.word	0x000047e0


	//   ....[12]....
        /*0074*/ 	.word	0x000048e0


	//   ....[13]....
        /*0078*/ 	.word	0x000049b0


	//   ....[14]....
        /*007c*/ 	.word	0x00004a50


	//   ....[15]....
        /*0080*/ 	.word	0x00004b20


	//   ....[16]....
        /*0084*/ 	.word	0x00004bd0


	//   ....[17]....
        /*0088*/ 	.word	0x00004cb0


	//   ....[18]....
        /*008c*/ 	.word	0x00004e30


	//   ....[19]....
        /*0090*/ 	.word	0x00004f80


	//----- nvinfo : EIATTR_COOP_GROUP_MASK_REGIDS
	.align		4
.L_39:
        /*0094*/ 	.byte	0x04, 0x29
        /*0096*/ 	.short	(.L_41 - .L_40)


	//   ....[0]....
.L_40:
        /*0098*/ 	.word	0xffffffff


	//   ....[1]....
        /*009c*/ 	.word	0xffffffff


	//   ....[2]....
        /*00a0*/ 	.word	0xffffffff


	//   ....[3]....
        /*00a4*/ 	.word	0xffffffff


	//   ....[4]....
        /*00a8*/ 	.word	0xffffffff


	//   ....[5]....
        /*00ac*/ 	.word	0xffffffff


	//   ....[6]....
        /*00b0*/ 	.word	0xffffffff


	//   ....[7]....
        /*00b4*/ 	.word	0xffffffff


	//   ....[8]....
        /*00b8*/ 	.word	0xffffffff


	//   ....[9]....
        /*00bc*/ 	.word	0xffffffff


	//   ....[10]....
        /*00c0*/ 	.word	0xffffffff


	//   ....[11]....
        /*00c4*/ 	.word	0xffffffff


	//   ....[12]....
        /*00c8*/ 	.word	0xffffffff


	//----- nvinfo : EIATTR_COOP_GROUP_INSTR_OFFSETS
	.align		4
.L_41:
        /*00cc*/ 	.byte	0x04, 0x28
        /*00ce*/ 	.short	(.L_43 - .L_42)


	//   ....[0]....
.L_42:
        /*00d0*/ 	.word	0x00000090


	//   ....[1]....
        /*00d4*/ 	.word	0x000004d0


	//   ....[2]....
        /*00d8*/ 	.word	0x00000600


	//   ....[3]....
        /*00dc*/ 	.word	0x000007a0


	//   ....[4]....
        /*00e0*/ 	.word	0x000008a0


	//   ....[5]....
        /*00e4*/ 	.word	0x00000a10


	//   ....[6]....
        /*00e8*/ 	.word	0x00000bb0


	//   ....[7]....
        /*00ec*/ 	.word	0x00001dc0


	//   ....[8]....
        /*00f0*/ 	.word	0x00002a80


	//   ....[9]....
        /*00f4*/ 	.word	0x00002c90


	//   ....[10]....
        /*00f8*/ 	.word	0x00002cc0


	//   ....[11]....
        /*00fc*/ 	.word	0x000038b0


	//   ....[12]....
        /*0100*/ 	.word	0x00003ae0


	//----- nvinfo : EIATTR_VRC_CTA_INIT_COUNT
	.align		4
.L_43:
        /*0104*/ 	.byte	0x02, 0x4a
        /*0106*/ 	.byte	0x80
	.zero		1


	//----- nvinfo : EIATTR_SYSCALL_OFFSETS
	.align		4
        /*0108*/ 	.byte	0x04, 0x46
        /*010a*/ 	.short	(.L_45 - .L_44)


	//   ....[0]....
.L_44:
        /*010c*/ 	.word	0x000059f0


	//   ....[1]....
        /*0110*/ 	.word	0x00005ae0


	//   ....[2]....
        /*0114*/ 	.word	0x00006240


	//   ....[3]....
        /*0118*/ 	.word	0x000069c0


	//   ....[4]....
        /*011c*/ 	.word	0x00007110


	//   ....[5]....
        /*0120*/ 	.word	0x000078b0


	//   ....[6]....
        /*0124*/ 	.word	0x00008050


	//   ....[7]....
        /*0128*/ 	.word	0x00008820


	//   ....[8]....
        /*012c*/ 	.word	0x00008fc0


	//   ....[9]....
        /*0130*/ 	.word	0x00009710


	//----- nvinfo : EIATTR_MBARRIER_INSTR_OFFSETS
	.align		4
.L_45:
        /*0134*/ 	.byte	0x04, 0x39
        /*0136*/ 	.short	(.L_47 - .L_46)


	//   ....[0]....
.L_46:
        /*0138*/ 	.word	0x000005b0
        /*013c*/ 	.word	0x000000ff
        /*0140*/ 	.word	0x00000000
        /*0144*/ 	.short	0x0100
        /*0146*/ 	.byte	0x05
	.zero		1


	//   ....[1]....
        /*0148*/ 	.word	0x000005c0
        /*014c*/ 	.word	0x000000ff
        /*0150*/ 	.word	0x00000010
        /*0154*/ 	.short	0x0100
        /*0156*/ 	.byte	0x05
	.zero		1


	//   ....[2]....
        /*0158*/ 	.word	0x000005d0
        /*015c*/ 	.word	0x000000ff
        /*0160*/ 	.word	0x00000008
        /*0164*/ 	.short	0x0100
        /*0166*/ 	.byte	0x05
	.zero		1


	//   ....[3]....
        /*0168*/ 	.word	0x000005e0
        /*016c*/ 	.word	0x000000ff
        /*0170*/ 	.word	0x00000018
        /*0174*/ 	.short	0x0100
        /*0176*/ 	.byte	0x05
	.zero		1


	//   ....[4]....
        /*0178*/ 	.word	0x00000710
        /*017c*/ 	.word	0x000000ff
        /*0180*/ 	.word	0x00000020
        /*0184*/ 	.short	0x0100
        /*0186*/ 	.byte	0x07
	.zero		1


	//   ....[5]....
        /*0188*/ 	.word	0x00000720
        /*018c*/ 	.word	0x000000ff
        /*0190*/ 	.word	0x00000040
        /*0194*/ 	.short	0x0100
        /*0196*/ 	.byte	0x07
	.zero		1


	//   ....[6]....
        /*0198*/ 	.word	0x00000730
        /*019c*/ 	.word	0x000000ff
        /*01a0*/ 	.word	0x00000028
        /*01a4*/ 	.short	0x0100
        /*01a6*/ 	.byte	0x07
	.zero		1


	//   ....[7]....
        /*01a8*/ 	.word	0x00000740
        /*01ac*/ 	.word	0x000000ff
        /*01b0*/ 	.word	0x00000048
        /*01b4*/ 	.short	0x0100
        /*01b6*/ 	.byte	0x07
	.zero		1


	//   ....[8]....
        /*01b8*/ 	.word	0x00000750
        /*01bc*/ 	.word	0x000000ff
        /*01c0*/ 	.word	0x00000030
        /*01c4*/ 	.short	0x0100
        /*01c6*/ 	.byte	0x07
	.zero		1


	//   ....[9]....
        /*01c8*/ 	.word	0x00000760
        /*01cc*/ 	.word	0x000000ff
        /*01d0*/ 	.word	0x00000050
        /*01d4*/ 	.short	0x0100
        /*01d6*/ 	.byte	0x07
	.zero		1


	//   ....[10]....
        /*01d8*/ 	.word	0x00000770
        /*01dc*/ 	.word	0x000000ff
        /*01e0*/ 	.word	0x00000038
        /*01e4*/ 	.short	0x0100
        /*01e6*/ 	.byte	0x07
	.zero		1


	//   ....[11]....
        /*01e8*/ 	.word	0x00000780
        /*01ec*/ 	.word	0x000000ff
        /*01f0*/ 	.word	0x00000058
        /*01f4*/ 	.short	0x0100
        /*01f6*/ 	.byte	0x07
	.zero		1


	//   ....[12]....
        /*01f8*/ 	.word	0x00000870
        /*01fc*/ 	.word	0x000000ff
        /*0200*/ 	.word	0x00000060
        /*0204*/ 	.short	0x0100
        /*0206*/ 	.byte	0x05
	.zero		1


	//   ....[13]....
        /*0208*/ 	.word	0x00000880
        /*020c*/ 	.word	0x000000ff
        /*0210*/ 	.word	0x00000068
        /*0214*/ 	.short	0x0100
        /*0216*/ 	.byte	0x05
	.zero		1


	//   ....[14]....
        /*0218*/ 	.word	0x000009c0
        /*021c*/ 	.word	0x000000ff
        /*0220*/ 	.word	0x00000070
        /*0224*/ 	.short	0x0100
        /*0226*/ 	.byte	0x05
	.zero		1


	//   ....[15]....
        /*0228*/ 	.word	0x000009d0
        /*022c*/ 	.word	0x000000ff
        /*0230*/ 	.word	0x00000080
        /*0234*/ 	.short	0x0100
        /*0236*/ 	.byte	0x05
	.zero		1


	//   ....[16]....
        /*0238*/ 	.word	0x000009e0
        /*023c*/ 	.word	0x000000ff
        /*0240*/ 	.word	0x00000078
        /*0244*/ 	.short	0x0100
        /*0246*/ 	.byte	0x05
	.zero		1


	//   ....[17]....
        /*0248*/ 	.word	0x000009f0
        /*024c*/ 	.word	0x000000ff
        /*0250*/ 	.word	0x00000088
        /*0254*/ 	.short	0x0100
        /*0256*/ 	.byte	0x05
	.zero		1


	//   ....[18]....
        /*0258*/ 	.word	0x00000b20
        /*025c*/ 	.word	0x000000ff
        /*0260*/ 	.word	0x00000090
        /*0264*/ 	.short	0x0100
        /*0266*/ 	.byte	0x07
	.zero		1


	//   ....[19]....
        /*0268*/ 	.word	0x00000b30
        /*026c*/ 	.word	0x000000ff
        /*0270*/ 	.word	0x000000b0
        /*0274*/ 	.short	0x0100
        /*0276*/ 	.byte	0x07
	.zero		1


	//   ....[20]....
        /*0278*/ 	.word	0x00000b40
        /*027c*/ 	.word	0x000000ff
        /*0280*/ 	.word	0x00000098
        /*0284*/ 	.short	0x0100
        /*0286*/ 	.byte	0x07
	.zero		1


	//   ....[21]....
        /*0288*/ 	.word	0x00000b50
        /*028c*/ 	.word	0x000000ff
        /*0290*/ 	.word	0x000000b8
        /*0294*/ 	.short	0x0100
        /*0296*/ 	.byte	0x07
	.zero		1


	//   ....[22]....
        /*0298*/ 	.word	0x00000b60
        /*029c*/ 	.word	0x000000ff
        /*02a0*/ 	.word	0x000000a0
        /*02a4*/ 	.short	0x0100
        /*02a6*/ 	.byte	0x07
	.zero		1


	//   ....[23]....
        /*02a8*/ 	.word	0x00000b70
        /*02ac*/ 	.word	0x000000ff
        /*02b0*/ 	.word	0x000000c0
        /*02b4*/ 	.short	0x0100
        /*02b6*/ 	.byte	0x07
	.zero		1


	//   ....[24]....
        /*02b8*/ 	.word	0x00000b80
        /*02bc*/ 	.word	0x000000ff
        /*02c0*/ 	.word	0x000000a8
        /*02c4*/ 	.short	0x0100
        /*02c6*/ 	.byte	0x07
	.zero		1


	//   ....[25]....
        /*02c8*/ 	.word	0x00000b90
        /*02cc*/ 	.word	0x000000ff
        /*02d0*/ 	.word	0x000000c8
        /*02d4*/ 	.short	0x0100
        /*02d6*/ 	.byte	0x07
	.zero		1


	//   ....[26]....
        /*02d8*/ 	.word	0x00000c80
        /*02dc*/ 	.word	0x000000ff
        /*02e0*/ 	.word	0x000000d0
        /*02e4*/ 	.short	0x0100
        /*02e6*/ 	.byte	0x05
	.zero		1


	//   ....[27]....
        /*02e8*/ 	.word	0x00000c90
        /*02ec*/ 	.word	0x000000ff
        /*02f0*/ 	.word	0x000000e0
        /*02f4*/ 	.short	0x0100
        /*02f6*/ 	.byte	0x05
	.zero		1


	//   ....[28]....
        /*02f8*/ 	.word	0x00000ca0
        /*02fc*/ 	.word	0x000000ff
        /*0300*/ 	.word	0x000000d8
        /*0304*/ 	.short	0x0100
        /*0306*/ 	.byte	0x05
	.zero		1


	//   ....[29]....
        /*0308*/ 	.word	0x00000cb0
        /*030c*/ 	.word	0x000000ff
        /*0310*/ 	.word	0x000000e8
        /*0314*/ 	.short	0x0100
        /*0316*/ 	.byte	0x05
	.zero		1


	//   ....[30]....
        /*0318*/ 	.word	0x00001580
        /*031c*/ 	.word	0x00000002
        /*0320*/ 	.word	0x000000e0
        /*0324*/ 	.short	0x010a
        /*0326*/ 	.byte	0xff
	.zero		1


	//   ....[31]....
        /*0328*/ 	.word	0x000015b0
        /*032c*/ 	.word	0x00000002
        /*0330*/ 	.word	0x000000d0
        /*0334*/ 	.short	0x0101
        /*0336*/ 	.byte	0xff
	.zero		1


	//   ....[32]....
        /*0338*/ 	.word	0x00001680
        /*033c*/ 	.word	0x000000ff
        /*0340*/ 	.word	0x00000010
        /*0344*/ 	.short	0x010a
        /*0346*/ 	.byte	0x08
	.zero		1


	//   ....[33]....
        /*0348*/ 	.word	0x00001720
        /*034c*/ 	.word	0x000000ff
        /*0350*/ 	.word	0x00000010
        /*0354*/ 	.short	0x010a
        /*0356*/ 	.byte	0x21
	.zero		1


	//   ....[34]....
        /*0358*/ 	.word	0x00001870
        /*035c*/ 	.word	0x000000ff
        /*0360*/ 	.word	0x00000010
        /*0364*/ 	.short	0x010a
        /*0366*/ 	.byte	0x08
	.zero		1


	//   ....[35]....
        /*0368*/ 	.word	0x00001a30
        /*036c*/ 	.word	0x000000ff
        /*0370*/ 	.word	0x00000068
        /*0374*/ 	.short	0x0101
        /*0376*/ 	.byte	0x04
	.zero		1


	//   ....[36]....
        /*0378*/ 	.word	0x00001a50
        /*037c*/ 	.word	0x000000ff
        /*0380*/ 	.word	0x00000010
        /*0384*/ 	.short	0x010a
        /*0386*/ 	.byte	0x08
	.zero		1


	//   ....[37]....
        /*0388*/ 	.word	0x00001ad0
        /*038c*/ 	.word	0x000000ff
        /*0390*/ 	.word	0x00000010
        /*0394*/ 	.short	0x010a
        /*0396*/ 	.byte	0x21
	.zero		1


	//   ....[38]....
        /*0398*/ 	.word	0x00001c20
        /*039c*/ 	.word	0x000000ff
        /*03a0*/ 	.word	0x00000010
        /*03a4*/ 	.short	0x010a
        /*03a6*/ 	.byte	0x08
	.zero		1


	//   ....[39]....
        /*03a8*/ 	.word	0x00001df0
        /*03ac*/ 	.word	0x00000002
        /*03b0*/ 	.word	0x00000070
        /*03b4*/ 	.short	0x010a
        /*03b6*/ 	.byte	0xff
	.zero		1


	//   ....[40]....
        /*03b8*/ 	.word	0x00001eb0
        /*03bc*/ 	.word	0x00000002
        /*03c0*/ 	.word	0x00000000
        /*03c4*/ 	.short	0x0101
        /*03c6*/ 	.byte	0xff
	.zero		1


	//   ....[41]....
        /*03c8*/ 	.word	0x00002410
        /*03cc*/ 	.word	0x000000ff
        /*03d0*/ 	.word	0x00000000
        /*03d4*/ 	.short	0x010a
        /*03d6*/ 	.byte	0x04
	.zero		1


	//   ....[42]....
        /*03d8*/ 	.word	0x000024b0
        /*03dc*/ 	.word	0x00000000
        /*03e0*/ 	.word	0x00000000
        /*03e4*/ 	.short	0x010a
        /*03e6*/ 	.byte	0xff
	.zero		1


	//   ....[43]....
        /*03e8*/ 	.word	0x000025d0
        /*03ec*/ 	.word	0x00000000
        /*03f0*/ 	.word	0x000000d0
        /*03f4*/ 	.short	0x010a
        /*03f6*/ 	.byte	0xff
	.zero		1


	//   ....[44]....
        /*03f8*/ 	.word	0x00002640
        /*03fc*/ 	.word	0x00000000
        /*0400*/ 	.word	0x00000000
        /*0404*/ 	.short	0x0101
        /*0406*/ 	.byte	0xff
	.zero		1


	//   ....[45]....
        /*0408*/ 	.word	0x00002660
        /*040c*/ 	.word	0x000000ff
        /*0410*/ 	.word	0x00000080
        /*0414*/ 	.short	0x010a
        /*0416*/ 	.byte	0x05
	.zero		1


	//   ....[46]....
        /*0418*/ 	.word	0x00002780
        /*041c*/ 	.word	0x00000000
        /*0420*/ 	.word	0x00000070
        /*0424*/ 	.short	0x010a
        /*0426*/ 	.byte	0xff
	.zero		1


	//   ....[47]....
        /*0428*/ 	.word	0x00002880
        /*042c*/ 	.word	0x00000000
        /*0430*/ 	.word	0x00000000
        /*0434*/ 	.short	0x0101
        /*0436*/ 	.byte	0xff
	.zero		1


	//   ....[48]....
        /*0438*/ 	.word	0x00002910
        /*043c*/ 	.word	0x000000ff
        /*0440*/ 	.word	0x00000080
        /*0444*/ 	.short	0x0106
        /*0446*/ 	.byte	0x05
	.zero		1


	//   ....[49]....
        /*0448*/ 	.word	0x00002930
        /*044c*/ 	.word	0x000000ff
        /*0450*/ 	.word	0x00000080
        /*0454*/ 	.short	0x010a
        /*0456*/ 	.byte	0x05
	.zero		1


	//   ....[50]....
        /*0458*/ 	.word	0x000029c0
        /*045c*/ 	.word	0x000000ff
        /*0460*/ 	.word	0x00000080
        /*0464*/ 	.short	0x0106
        /*0466*/ 	.byte	0x04
	.zero		1


	//   ....[51]....
        /*0468*/ 	.word	0x00002a00
        /*046c*/ 	.word	0x00000000
        /*0470*/ 	.word	0x00000080
        /*0474*/ 	.short	0x010a
        /*0476*/ 	.byte	0xff
	.zero		1


	//   ....[52]....
        /*0478*/ 	.word	0x00002fc0
        /*047c*/ 	.word	0x00000000
        /*0480*/ 	.word	0x00000070
        /*0484*/ 	.short	0x010a
        /*0486*/ 	.byte	0xff
	.zero		1


	//   ....[53]....
        /*0488*/ 	.word	0x000030c0
        /*048c*/ 	.word	0x00000003
        /*0490*/ 	.word	0x00000000
        /*0494*/ 	.short	0x0101
        /*0496*/ 	.byte	0xff
	.zero		1


	//   ....[54]....
        /*0498*/ 	.word	0x000030d0
        /*049c*/ 	.word	0x000000ff
        /*04a0*/ 	.word	0x00000000
        /*04a4*/ 	.short	0x010a
        /*04a6*/ 	.byte	0x07
	.zero		1


	//   ....[55]....
        /*04a8*/ 	.word	0x00003100
        /*04ac*/ 	.word	0x000000ff
        /*04b0*/ 	.word	0x000000b0
        /*04b4*/ 	.short	0x010a
        /*04b6*/ 	.byte	0x06
	.zero		1


	//   ....[56]....
        /*04b8*/ 	.word	0x000031d0
        /*04bc*/ 	.word	0x000000ff
        /*04c0*/ 	.word	0x00000000
        /*04c4*/ 	.short	0x010a
        /*04c6*/ 	.byte	0x0b
	.zero		1


	//   ....[57]....
        /*04c8*/ 	.word	0x00003300
        /*04cc*/ 	.word	0x000000ff
        /*04d0*/ 	.word	0x00000000
        /*04d4*/ 	.short	0x010a
        /*04d6*/ 	.byte	0x22
	.zero		1


	//   ....[58]....
        /*04d8*/ 	.word	0x000036e0
        /*04dc*/ 	.word	0x000000ff
        /*04e0*/ 	.word	0x00000000
        /*04e4*/ 	.short	0x010a
        /*04e6*/ 	.byte	0x06
	.zero		1


	//   ....[59]....
        /*04e8*/ 	.word	0x00003770
        /*04ec*/ 	.word	0x000000ff
        /*04f0*/ 	.word	0x00000000
        /*04f4*/ 	.short	0x010a
        /*04f6*/ 	.byte	0x06
	.zero		1


	//   ....[60]....
        /*04f8*/ 	.word	0x00003800
        /*04fc*/ 	.word	0x000000ff
        /*0500*/ 	.word	0x00000000
        /*0504*/ 	.short	0x010a
        /*0506*/ 	.byte	0x06
	.zero		1


	//   ....[61]....
        /*0508*/ 	.word	0x00003890
        /*050c*/ 	.word	0x000000ff
        /*0510*/ 	.word	0x00000000
        /*0514*/ 	.short	0x010a
        /*0516*/ 	.byte	0x07
	.zero		1


	//   ....[62]....
        /*0518*/ 	.word	0x00003ce0
        /*051c*/ 	.word	0x00000000
        /*0520*/ 	.word	0x00000070
        /*0524*/ 	.short	0x010a
        /*0526*/ 	.byte	0xff
	.zero		1


	//   ....[63]....
        /*0528*/ 	.word	0x00003da0
        /*052c*/ 	.word	0x00000000
        /*0530*/ 	.word	0x00000000
        /*0534*/ 	.short	0x0101
        /*0536*/ 	.byte	0xff
	.zero		1


	//   ....[64]....
        /*0538*/ 	.word	0x000040c0
        /*053c*/ 	.word	0x000000ff
        /*0540*/ 	.word	0x00000068
        /*0544*/ 	.short	0x010a
        /*0546*/ 	.byte	0x07
	.zero		1


	//   ....[65]....
        /*0548*/ 	.word	0x000042c0
        /*054c*/ 	.word	0x000000ff
        /*0550*/ 	.word	0x00000040
        /*0554*/ 	.short	0x010a
        /*0556*/ 	.byte	0x07
	.zero		1


	//   ....[66]....
        /*0558*/ 	.word	0x00004440
        /*055c*/ 	.word	0x000000ff
        /*0560*/ 	.word	0x00000020
        /*0564*/ 	.short	0x010b
        /*0566*/ 	.byte	0x07
	.zero		1


	//   ....[67]....
        /*0568*/ 	.word	0x00004450
        /*056c*/ 	.word	0x000000ff
        /*0570*/ 	.word	0x00000000
        /*0574*/ 	.short	0x0101
        /*0576*/ 	.byte	0x15
	.zero		1


	//   ....[68]....
        /*0578*/ 	.word	0x00004460
        /*057c*/ 	.word	0x000000ff
        /*0580*/ 	.word	0x00000048
        /*0584*/ 	.short	0x010a
        /*0586*/ 	.byte	0x07
	.zero		1


	//   ....[69]....
        /*0588*/ 	.word	0x000045a0
        /*058c*/ 	.word	0x000000ff
        /*0590*/ 	.word	0x00000028
        /*0594*/ 	.short	0x010b
        /*0596*/ 	.byte	0x07
	.zero		1


	//   ....[70]....
        /*0598*/ 	.word	0x000045b0
        /*059c*/ 	.word	0x000000ff
        /*05a0*/ 	.word	0x00000000
        /*05a4*/ 	.short	0x0101
        /*05a6*/ 	.byte	0x0f
	.zero		1


	//   ....[71]....
        /*05a8*/ 	.word	0x000045c0
        /*05ac*/ 	.word	0x000000ff
        /*05b0*/ 	.word	0x00000050
        /*05b4*/ 	.short	0x010a
        /*05b6*/ 	.byte	0x07
	.zero		1


	//   ....[72]....
        /*05b8*/ 	.word	0x00004710
        /*05bc*/ 	.word	0x000000ff
        /*05c0*/ 	.word	0x00000030
        /*05c4*/ 	.short	0x010b
        /*05c6*/ 	.byte	0x07
	.zero		1


	//   ....[73]....
        /*05c8*/ 	.word	0x00004720
        /*05cc*/ 	.word	0x000000ff
        /*05d0*/ 	.word	0x00000000
        /*05d4*/ 	.short	0x0101
        /*05d6*/ 	.byte	0x0e
	.zero		1


	//   ....[74]....
        /*05d8*/ 	.word	0x00004730
        /*05dc*/ 	.word	0x000000ff
        /*05e0*/ 	.word	0x00000058
        /*05e4*/ 	.short	0x010a
        /*05e6*/ 	.byte	0x07
	.zero		1


	//   ....[75]....
        /*05e8*/ 	.word	0x00004890
        /*05ec*/ 	.word	0x000000ff
        /*05f0*/ 	.word	0x00000038
        /*05f4*/ 	.short	0x010b
        /*05f6*/ 	.byte	0x07
	.zero		1


	//   ....[76]....
        /*05f8*/ 	.word	0x000048a0
        /*05fc*/ 	.word	0x000000ff
        /*0600*/ 	.word	0x00000000
        /*0604*/ 	.short	0x0101
        /*0606*/ 	.byte	0x0d
	.zero		1


	//   ....[77]....
        /*0608*/ 	.word	0x000048b0
        /*060c*/ 	.word	0x000000ff
        /*0610*/ 	.word	0x00000040
        /*0614*/ 	.short	0x010a
        /*0616*/ 	.byte	0x07
	.zero		1


	//   ....[78]....
        /*0618*/ 	.word	0x00004a00
        /*061c*/ 	.word	0x000000ff
        /*0620*/ 	.word	0x00000020
        /*0624*/ 	.short	0x010b
        /*0626*/ 	.byte	0x07
	.zero		1


	//   ....[79]....
        /*0628*/ 	.word	0x00004a10
        /*062c*/ 	.word	0x000000ff
        /*0630*/ 	.word	0x00000000
        /*0634*/ 	.short	0x0101
        /*0636*/ 	.byte	0x15
	.zero		1


	//   ....[80]....
        /*0638*/ 	.word	0x00004a20
        /*063c*/ 	.word	0x000000ff
        /*0640*/ 	.word	0x00000048
        /*0644*/ 	.short	0x010a
        /*0646*/ 	.byte	0x07
	.zero		1


	//   ....[81]....
        /*0648*/ 	.word	0x00004b70
        /*064c*/ 	.word	0x000000ff
        /*0650*/ 	.word	0x00000028
        /*0654*/ 	.short	0x010b
        /*0656*/ 	.byte	0x07
	.zero		1


	//   ....[82]....
        /*0658*/ 	.word	0x00004b80
        /*065c*/ 	.word	0x000000ff
        /*0660*/ 	.word	0x00000000
        /*0664*/ 	.short	0x0101
        /*0666*/ 	.byte	0x0f
	.zero		1


	//   ....[83]....
        /*0668*/ 	.word	0x00004b90
        /*066c*/ 	.word	0x000000ff
        /*0670*/ 	.word	0x00000050
        /*0674*/ 	.short	0x010a
        /*0676*/ 	.byte	0x07
	.zero		1


	//   ....[84]....
        /*0678*/ 	.word	0x00004d10
        /*067c*/ 	.word	0x000000ff
        /*0680*/ 	.word	0x00000030
        /*0684*/ 	.short	0x010b
        /*0686*/ 	.byte	0x07
	.zero		1


	//   ....[85]....
        /*0688*/ 	.word	0x00004d50
        /*068c*/ 	.word	0x000000ff
        /*0690*/ 	.word	0x00000000
        /*0694*/ 	.short	0x0101
        /*0696*/ 	.byte	0x0e
	.zero		1


	//   ....[86]....
        /*0698*/ 	.word	0x00004d90
        /*069c*/ 	.word	0x000000ff
        /*06a0*/ 	.word	0x00000058
        /*06a4*/ 	.short	0x010a
        /*06a6*/ 	.byte	0x07
	.zero		1


	//   ....[87]....
        /*06a8*/ 	.word	0x00004fc0
        /*06ac*/ 	.word	0x000000ff
        /*06b0*/ 	.word	0x00000038
        /*06b4*/ 	.short	0x010b
        /*06b6*/ 	.byte	0x07
	.zero		1


	//   ....[88]....
        /*06b8*/ 	.word	0x00004fe0
        /*06bc*/ 	.word	0x000000ff
        /*06c0*/ 	.word	0x00000000
        /*06c4*/ 	.short	0x0101
        /*06c6*/ 	.byte	0x0d
	.zero		1


	//   ....[89]....
        /*06c8*/ 	.word	0x00005000
        /*06cc*/ 	.word	0x000000ff
        /*06d0*/ 	.word	0x00000040
        /*06d4*/ 	.short	0x010a
        /*06d6*/ 	.byte	0x07
	.zero		1


	//   ....[90]....
        /*06d8*/ 	.word	0x00005020
        /*06dc*/ 	.word	0x000000ff
        /*06e0*/ 	.word	0x00000048
        /*06e4*/ 	.short	0x010a
        /*06e6*/ 	.byte	0x07
	.zero		1


	//   ....[91]....
        /*06e8*/ 	.word	0x00005040
        /*06ec*/ 	.word	0x000000ff
        /*06f0*/ 	.word	0x00000050
        /*06f4*/ 	.short	0x010a
        /*06f6*/ 	.byte	0x07
	.zero		1


	//   ....[92]....
        /*06f8*/ 	.word	0x00005090
        /*06fc*/ 	.word	0x00000002
        /*0700*/ 	.word	0x00000058
        /*0704*/ 	.short	0x010a
        /*0706*/ 	.byte	0xff
	.zero		1


	//   ....[93]....
        /*0708*/ 	.word	0x000053b0
        /*070c*/ 	.word	0x00000000
        /*0710*/ 	.word	0x00000070
        /*0714*/ 	.short	0x010a
        /*0716*/ 	.byte	0xff
	.zero		1


	//   ....[94]....
        /*0718*/ 	.word	0x000054c0
        /*071c*/ 	.word	0x00000000
        /*0720*/ 	.word	0x00000000
        /*0724*/ 	.short	0x0101
        /*0726*/ 	.byte	0xff
	.zero		1


	//   ....[95]....
        /*0728*/ 	.word	0x00005f10
        /*072c*/ 	.word	0x000000ff
        /*0730*/ 	.word	0x00000020
        /*0734*/ 	.short	0x010a
        /*0736*/ 	.byte	0x30
	.zero		1


	//   ....[96]....
        /*0738*/ 	.word	0x00005f40
        /*073c*/ 	.word	0x00000053
        /*0740*/ 	.word	0x00000090
        /*0744*/ 	.short	0x010a
        /*0746*/ 	.byte	0xff
	.zero		1


	//   ....[97]....
        /*0748*/ 	.word	0x00006030
        /*074c*/ 	.word	0x000000ff
        /*0750*/ 	.word	0x00000020
        /*0754*/ 	.short	0x010a
        /*0756*/ 	.byte	0x30
	.zero		1


	//   ....[98]....
        /*0758*/ 	.word	0x00006120
        /*075c*/ 	.word	0x00000053
        /*0760*/ 	.word	0x00000090
        /*0764*/ 	.short	0x010a
        /*0766*/ 	.byte	0xff
	.zero		1


	//   ....[99]....
        /*0768*/ 	.word	0x000066f0
        /*076c*/ 	.word	0x00000000
        /*0770*/ 	.word	0x00000000
        /*0774*/ 	.short	0x0101
        /*0776*/ 	.byte	0xff
	.zero		1


	//   ....[100]....
        /*0778*/ 	.word	0x00006700
        /*077c*/ 	.word	0x00000002
        /*0780*/ 	.word	0x00000020
        /*0784*/ 	.short	0x010a
        /*0786*/ 	.byte	0xff
	.zero		1


	//   ....[101]....
        /*0788*/ 	.word	0x000067e0
        /*078c*/ 	.word	0x00000002
        /*0790*/ 	.word	0x00000020
        /*0794*/ 	.short	0x010a
        /*0796*/ 	.byte	0xff
	.zero		1


	//   ....[102]....
        /*0798*/ 	.word	0x00006e40
        /*079c*/ 	.word	0x00000010
        /*07a0*/ 	.word	0x00000000
        /*07a4*/ 	.short	0x0101
        /*07a6*/ 	.byte	0xff
	.zero		1


	//   ....[103]....
        /*07a8*/ 	.word	0x00006e60
        /*07ac*/ 	.word	0x00000000
        /*07b0*/ 	.word	0x00000020
        /*07b4*/ 	.short	0x010a
        /*07b6*/ 	.byte	0xff
	.zero		1


	//   ....[104]....
        /*07b8*/ 	.word	0x00006f30
        /*07bc*/ 	.word	0x00000000
        /*07c0*/ 	.word	0x00000020
        /*07c4*/ 	.short	0x010a
        /*07c6*/ 	.byte	0xff
	.zero		1


	//   ....[105]....
        /*07c8*/ 	.word	0x000075a0
        /*07cc*/ 	.word	0x00000010
        /*07d0*/ 	.word	0x00000000
        /*07d4*/ 	.short	0x0101
        /*07d6*/ 	.byte	0xff
	.zero		1


	//   ....[106]....
        /*07d8*/ 	.word	0x000075c0
        /*07dc*/ 	.word	0x00000000
        /*07e0*/ 	.word	0x00000020
        /*07e4*/ 	.short	0x010a
        /*07e6*/ 	.byte	0xff
	.zero		1


	//   ....[107]....
        /*07e8*/ 	.word	0x00007690
        /*07ec*/ 	.word	0x00000000
        /*07f0*/ 	.word	0x00000020
        /*07f4*/ 	.short	0x010a
        /*07f6*/ 	.byte	0xff
	.zero		1


	//   ....[108]....
        /*07f8*/ 	.word	0x00007d30
        /*07fc*/ 	.word	0x00000010
        /*0800*/ 	.word	0x00000000
        /*0804*/ 	.short	0x0101
        /*0806*/ 	.byte	0xff
	.zero		1


	//   ....[109]....
        /*0808*/ 	.word	0x00007d50
        /*080c*/ 	.word	0x00000000
        /*0810*/ 	.word	0x00000020
        /*0814*/ 	.short	0x010a
        /*0816*/ 	.byte	0xff
	.zero		1


	//   ....[110]....
        /*0818*/ 	.word	0x00007e20
        /*081c*/ 	.word	0x00000000
        /*0820*/ 	.word	0x00000020
        /*0824*/ 	.short	0x010a
        /*0826*/ 	.byte	0xff
	.zero		1


	//   ....[111]....
        /*0828*/ 	.word	0x00008500
        /*082c*/ 	.word	0x00000010
        /*0830*/ 	.word	0x00000000
        /*0834*/ 	.short	0x0101
        /*0836*/ 	.byte	0xff
	.zero		1


	//   ....[112]....
        /*0838*/ 	.word	0x00008520
        /*083c*/ 	.word	0x00000000
        /*0840*/ 	.word	0x00000020
        /*0844*/ 	.short	0x010a
        /*0846*/ 	.byte	0xff
	.zero		1


	//   ....[113]....
        /*0848*/ 	.word	0x000085f0
        /*084c*/ 	.word	0x00000000
        /*0850*/ 	.word	0x00000020
        /*0854*/ 	.short	0x010a
        /*0856*/ 	.byte	0xff
	.zero		1


	//   ....[114]....
        /*0858*/ 	.word	0x00008ca0
        /*085c*/ 	.word	0x00000010
        /*0860*/ 	.word	0x00000000
        /*0864*/ 	.short	0x0101
        /*0866*/ 	.byte	0xff
	.zero		1


	//   ....[115]....
        /*0868*/ 	.word	0x00008cc0
        /*086c*/ 	.word	0x00000000
        /*0870*/ 	.word	0x00000020
        /*0874*/ 	.short	0x010a
        /*0876*/ 	.byte	0xff
	.zero		1


	//   ....[116]....
        /*0878*/ 	.word	0x00008d90
        /*087c*/ 	.word	0x00000000
        /*0880*/ 	.word	0x00000020
        /*0884*/ 	.short	0x010a
        /*0886*/ 	.byte	0xff
	.zero		1


	//   ....[117]....
        /*0888*/ 	.word	0x00009440
        /*088c*/ 	.word	0x00000010
        /*0890*/ 	.word	0x00000000
        /*0894*/ 	.short	0x0101
        /*0896*/ 	.byte	0xff
	.zero		1


	//   ....[118]....
        /*0898*/ 	.word	0x00009460
        /*089c*/ 	.word	0x00000000
        /*08a0*/ 	.word	0x00000020
        /*08a4*/ 	.short	0x010a
        /*08a6*/ 	.byte	0xff
	.zero		1


	//   ....[119]....
        /*08a8*/ 	.word	0x00009530
        /*08ac*/ 	.word	0x00000000
        /*08b0*/ 	.word	0x00000020
        /*08b4*/ 	.short	0x010a
        /*08b6*/ 	.byte	0xff
	.zero		1


	//   ....[120]....
        /*08b8*/ 	.word	0x000097b0
        /*08bc*/ 	.word	0x000000ff
        /*08c0*/ 	.word	0x00000000
        /*08c4*/ 	.short	0x0101
        /*08c6*/ 	.byte	0x05
	.zero		1


	//   ....[121]....
        /*08c8*/ 	.word	0x00009bf0
        /*08cc*/ 	.word	0x00000000
        /*08d0*/ 	.word	0x00000000
        /*08d4*/ 	.short	0x0101
        /*08d6*/ 	.byte	0xff
	.zero		1


	//   ....[122]....
        /*08d8*/ 	.word	0x00009e60
        /*08dc*/ 	.word	0x000000ff
        /*08e0*/ 	.word	0x00000000
        /*08e4*/ 	.short	0x0101
        /*08e6*/ 	.byte	0x04
	.zero		1


	//   ....[123]....
        /*08e8*/ 	.word	0x00009e80
        /*08ec*/ 	.word	0x00000002
        /*08f0*/ 	.word	0x000000e0
        /*08f4*/ 	.short	0x010a
        /*08f6*/ 	.byte	0xff
	.zero		1


	//   ....[124]....
        /*08f8*/ 	.word	0x00009ee0
        /*08fc*/ 	.word	0x00000002
        /*0900*/ 	.word	0x00000010
        /*0904*/ 	.short	0x010a
        /*0906*/ 	.byte	0xff
	.zero		1


	//   ....[125]....
        /*0908*/ 	.word	0x00009f40
        /*090c*/ 	.word	0x00000002
        /*0910*/ 	.word	0x00000010
        /*0914*/ 	.short	0x010a
        /*0916*/ 	.byte	0xff
	.zero		1


	//   ....[126]....
        /*0918*/ 	.word	0x00009f90
        /*091c*/ 	.word	0x00000002
        /*0920*/ 	.word	0x00000070
        /*0924*/ 	.short	0x010a
        /*0926*/ 	.byte	0xff
	.zero		1


	//   ....[127]....
        /*0928*/ 	.word	0x00009ff0
        /*092c*/ 	.word	0x00000000
        /*0930*/ 	.word	0x00000000
        /*0934*/ 	.short	0x010a
        /*0936*/ 	.byte	0xff
	.zero		1


	//   ....[128]....
        /*0938*/ 	.word	0x0000a040
        /*093c*/ 	.word	0x00000000
        /*0940*/ 	.word	0x000000d0
        /*0944*/ 	.short	0x010a
        /*0946*/ 	.byte	0xff
	.zero		1


	//   ....[129]....
        /*0948*/ 	.word	0x0000a0a0
        /*094c*/ 	.word	0x00000000
        /*0950*/ 	.word	0x00000080
        /*0954*/ 	.short	0x010a
        /*0956*/ 	.byte	0xff
	.zero		1


	//   ....[130]....
        /*0958*/ 	.word	0x0000a0f0
        /*095c*/ 	.word	0x00000000
        /*0960*/ 	.word	0x00000070
        /*0964*/ 	.short	0x010a
        /*0966*/ 	.byte	0xff
	.zero		1


	//   ....[131]....
        /*0968*/ 	.word	0x0000a150
        /*096c*/ 	.word	0x00000000
        /*0970*/ 	.word	0x00000080
        /*0974*/ 	.short	0x010a
        /*0976*/ 	.byte	0xff
	.zero		1


	//   ....[132]....
        /*0978*/ 	.word	0x0000a1a0
        /*097c*/ 	.word	0x00000000
        /*0980*/ 	.word	0x00000070
        /*0984*/ 	.short	0x010a
        /*0986*/ 	.byte	0xff
	.zero		1


	//   ....[133]....
        /*0988*/ 	.word	0x0000a200
        /*098c*/ 	.word	0x00000002
        /*0990*/ 	.word	0x000000b0
        /*0994*/ 	.short	0x010a
        /*0996*/ 	.byte	0xff
	.zero		1


	//   ....[134]....
        /*0998*/ 	.word	0x0000a260
        /*099c*/ 	.word	0x00000000
        /*09a0*/ 	.word	0x00000000
        /*09a4*/ 	.short	0x010a
        /*09a6*/ 	.byte	0xff
	.zero		1


	//   ....[135]....
        /*09a8*/ 	.word	0x0000a2c0
        /*09ac*/ 	.word	0x00000000
        /*09b0*/ 	.word	0x00000000
        /*09b4*/ 	.short	0x010a
        /*09b6*/ 	.byte	0xff
	.zero		1


	//   ....[136]....
        /*09b8*/ 	.word	0x0000a320
        /*09bc*/ 	.word	0x00000000
        /*09c0*/ 	.word	0x00000000
        /*09c4*/ 	.short	0x010a
        /*09c6*/ 	.byte	0xff
	.zero		1


	//   ....[137]....
        /*09c8*/ 	.word	0x0000a380
        /*09cc*/ 	.word	0x00000000
        /*09d0*/ 	.word	0x00000000
        /*09d4*/ 	.short	0x010a
        /*09d6*/ 	.byte	0xff
	.zero		1


	//   ....[138]....
        /*09d8*/ 	.word	0x0000a3e0
        /*09dc*/ 	.word	0x00000000
        /*09e0*/ 	.word	0x00000000
        /*09e4*/ 	.short	0x010a
        /*09e6*/ 	.byte	0xff
	.zero		1


	//   ....[139]....
        /*09e8*/ 	.word	0x0000a430
        /*09ec*/ 	.word	0x00000000
        /*09f0*/ 	.word	0x00000070
        /*09f4*/ 	.short	0x010a
        /*09f6*/ 	.byte	0xff
	.zero		1


	//   ....[140]....
        /*09f8*/ 	.word	0x0000a490
        /*09fc*/ 	.word	0x00000000
        /*0a00*/ 	.word	0x00000068
        /*0a04*/ 	.short	0x010a
        /*0a06*/ 	.byte	0xff
	.zero		1


	//   ....[141]....
        /*0a08*/ 	.word	0x0000a4f0
        /*0a0c*/ 	.word	0x00000000
        /*0a10*/ 	.word	0x00000040
        /*0a14*/ 	.short	0x010a
        /*0a16*/ 	.byte	0xff
	.zero		1


	//   ....[142]....
        /*0a18*/ 	.word	0x0000a550
        /*0a1c*/ 	.word	0x00000000
        /*0a20*/ 	.word	0x00000048
        /*0a24*/ 	.short	0x010a
        /*0a26*/ 	.byte	0xff
	.zero		1


	//   ....[143]....
        /*0a28*/ 	.word	0x0000a5b0
        /*0a2c*/ 	.word	0x00000000
        /*0a30*/ 	.word	0x00000050
        /*0a34*/ 	.short	0x010a
        /*0a36*/ 	.byte	0xff
	.zero		1


	//   ....[144]....
        /*0a38*/ 	.word	0x0000a610
        /*0a3c*/ 	.word	0x00000000
        /*0a40*/ 	.word	0x00000058
        /*0a44*/ 	.short	0x010a
        /*0a46*/ 	.byte	0xff
	.zero		1


	//   ....[145]....
        /*0a48*/ 	.word	0x0000a670
        /*0a4c*/ 	.word	0x00000000
        /*0a50*/ 	.word	0x00000040
        /*0a54*/ 	.short	0x010a
        /*0a56*/ 	.byte	0xff
	.zero		1


	//   ....[146]....
        /*0a58*/ 	.word	0x0000a6d0
        /*0a5c*/ 	.word	0x00000000
        /*0a60*/ 	.word	0x00000048
        /*0a64*/ 	.short	0x010a
        /*0a66*/ 	.byte	0xff
	.zero		1


	//   ....[147]....
        /*0a68*/ 	.word	0x0000a730
        /*0a6c*/ 	.word	0x00000000
        /*0a70*/ 	.word	0x00000050
        /*0a74*/ 	.short	0x010a
        /*0a76*/ 	.byte	0xff
	.zero		1


	//   ....[148]....
        /*0a78*/ 	.word	0x0000a790
        /*0a7c*/ 	.word	0x00000000
        /*0a80*/ 	.word	0x00000058
        /*0a84*/ 	.short	0x010a
        /*0a86*/ 	.byte	0xff
	.zero		1


	//   ....[149]....
        /*0a88*/ 	.word	0x0000a7f0
        /*0a8c*/ 	.word	0x00000000
        /*0a90*/ 	.word	0x00000040
        /*0a94*/ 	.short	0x010a
        /*0a96*/ 	.byte	0xff
	.zero		1


	//   ....[150]....
        /*0a98*/ 	.word	0x0000a850
        /*0a9c*/ 	.word	0x00000000
        /*0aa0*/ 	.word	0x00000048
        /*0aa4*/ 	.short	0x010a
        /*0aa6*/ 	.byte	0xff
	.zero		1


	//   ....[151]....
        /*0aa8*/ 	.word	0x0000a8b0
        /*0aac*/ 	.word	0x00000002
        /*0ab0*/ 	.word	0x00000050
        /*0ab4*/ 	.short	0x010a
        /*0ab6*/ 	.byte	0xff
	.zero		1


	//   ....[152]....
        /*0ab8*/ 	.word	0x0000a900
        /*0abc*/ 	.word	0x00000000
        /*0ac0*/ 	.word	0x00000070
        /*0ac4*/ 	.short	0x010a
        /*0ac6*/ 	.byte	0xff
	.zero		1


	//   ....[153]....
        /*0ac8*/ 	.word	0x0000a960
        /*0acc*/ 	.word	0x00000002
        /*0ad0*/ 	.word	0x00000020
        /*0ad4*/ 	.short	0x010a
        /*0ad6*/ 	.byte	0xff
	.zero		1


	//   ....[154]....
        /*0ad8*/ 	.word	0x0000a9b0
        /*0adc*/ 	.word	0x00000053
        /*0ae0*/ 	.word	0x00000090
        /*0ae4*/ 	.short	0x010a
        /*0ae6*/ 	.byte	0xff
	.zero		1


	//   ....[155]....
        /*0ae8*/ 	.word	0x0000aa00
        /*0aec*/ 	.word	0x00000002
        /*0af0*/ 	.word	0x00000020
        /*0af4*/ 	.short	0x010a
        /*0af6*/ 	.byte	0xff
	.zero		1


	//   ....[156]....
        /*0af8*/ 	.word	0x0000aa50
        /*0afc*/ 	.word	0x00000000
        /*0b00*/ 	.word	0x00000020
        /*0b04*/ 	.short	0x010a
        /*0b06*/ 	.byte	0xff
	.zero		1


	//   ....[157]....
        /*0b08*/ 	.word	0x0000aaa0
        /*0b0c*/ 	.word	0x00000000
        /*0b10*/ 	.word	0x00000020
        /*0b14*/ 	.short	0x010a
        /*0b16*/ 	.byte	0xff
	.zero		1


	//   ....[158]....
        /*0b18*/ 	.word	0x0000aaf0
        /*0b1c*/ 	.word	0x00000000
        /*0b20*/ 	.word	0x00000020
        /*0b24*/ 	.short	0x010a
        /*0b26*/ 	.byte	0xff
	.zero		1


	//   ....[159]....
        /*0b28*/ 	.word	0x0000ab40
        /*0b2c*/ 	.word	0x00000000
        /*0b30*/ 	.word	0x00000020
        /*0b34*/ 	.short	0x010a
        /*0b36*/ 	.byte	0xff
	.zero		1


	//   ....[160]....
        /*0b38*/ 	.word	0x0000ab90
        /*0b3c*/ 	.word	0x00000000
        /*0b40*/ 	.word	0x00000020
        /*0b44*/ 	.short	0x010a
        /*0b46*/ 	.byte	0xff
	.zero		1


	//   ....[161]....
        /*0b48*/ 	.word	0x0000abe0
        /*0b4c*/ 	.word	0x00000000
        /*0b50*/ 	.word	0x00000020
        /*0b54*/ 	.short	0x010a
        /*0b56*/ 	.byte	0xff
	.zero		1


	//----- nvinfo : EIATTR_NUM_MBARRIERS
	.align		4
.L_47:
        /*0b58*/ 	.byte	0x03, 0x38
        /*0b5a*/ 	.short	0x001e


	//----- nvinfo : EIATTR_EXIT_INSTR_OFFSETS
	.align		4
        /*0b5c*/ 	.byte	0x04, 0x1c
        /*0b5e*/ 	.short	(.L_49 - .L_48)


	//   ....[0]....
.L_48:
        /*0b60*/ 	.word	0x000024e0


	//   ....[1]....
        /*0b64*/ 	.word	0x000029d0


	//   ....[2]....
        /*0b68*/ 	.word	0x00002a30


	//   ....[3]....
        /*0b6c*/ 	.word	0x00003af0


	//   ....[4]....
        /*0b70*/ 	.word	0x000050c0


	//   ....[5]....
        /*0b74*/ 	.word	0x00005100


	//   ....[6]....
        /*0b78*/ 	.word	0x00009d50


	//   ....[7]....
        /*0b7c*/ 	.word	0x00009dd0


	//   ....[8]....
        /*0b80*/ 	.word	0x00009e00


	//   ....[9]....
        /*0b84*/ 	.word	0x00009e70


	//----- nvinfo : EIATTR_MAX_THREADS
	.align		4
.L_49:
        /*0b88*/ 	.byte	0x04, 0x05
        /*0b8a*/ 	.short	(.L_51 - .L_50)
.L_50:
        /*0b8c*/ 	.word	0x00000100
        /*0b90*/ 	.word	0x00000001
        /*0b94*/ 	.word	0x00000001


	//----- nvinfo : EIATTR_CRS_STACK_SIZE
	.align		4
.L_51:
        /*0b98*/ 	.byte	0x04, 0x1e
        /*0b9a*/ 	.short	(.L_53 - .L_52)
.L_52:
        /*0b9c*/ 	.word	0x00000000


	//----- nvinfo : EIATTR_CBANK_PARAM_SIZE
	.align		4
.L_53:
        /*0ba0*/ 	.byte	0x03, 0x19
        /*0ba2*/ 	.short	0x0800


	//----- nvinfo : EIATTR_PARAM_CBANK
	.align		4
        /*0ba4*/ 	.byte	0x04, 0x0a
        /*0ba6*/ 	.short	(.L_55 - .L_54)
	.align		4
.L_54:
        /*0ba8*/ 	.word	index@(.nv.constant0._ZN7cutlass13device_kernelINS_4gemm6kernel13GemmUniversalIN4cute5tupleIJiiiiEEENS1_10collective13CollectiveMmaINS1_35MainloopSm100TmaUmmaWarpSpecializedILi2ELi2ELi4ENS5_IJNS4_1CILi1EEESB_SB_EEEEENS5_IJNSA_ILi128EEESE_NSA_ILi64EEEEEEfNS5_IJlSB_lEEEfSH_NS4_8TiledMMAINS4_8MMA_AtomIJNS4_17SM100_MMA_TF32_SSINS_10tfloat32_tESL_fLi128ELi128ELNS4_4UMMA5MajorE0ELSN_0ELNSM_7ScaleInE0ELSO_0EEEEEENS4_6LayoutISC_NS5_IJNSA_ILi0EEESS_SS_EEEEENS5_IJNS4_10UnderscoreESV_SV_EEEEENS4_13SM90_TMA_LOADENS4_14ComposedLayoutINS4_7SwizzleILi3ELi4ELi3EEENS4_18smem_ptr_flag_bitsILi32EEENSR_INS5_IJNSA_ILi8EEENSA_ILi32EEEEEENS5_IJS15_SB_EEEEEEEvNS4_8identityESY_S19_vS1A_EENS_8epilogue10collective18CollectiveEpilogueINS1C_23Sm100TmaWarpSpecializedILi4ELi2ELi16ELb1ELb0EEEJSG_NS5_IJNSR_ISE_SB_EENSR_INSA_ILi16EEESB_EEEEEfSH_fSH_NS1C_6fusion15FusionCallbacksIS1G_NS1L_17LinearCombinationIffffLNS_15FloatRoundStyleE2EEESG_S1K_JEEENS4_5SM1004TMEM4LOAD26SM100_TMEM_LOAD_32dp32b16xESY_NSZ_INS10_ILi2ELi4ELi3EEES13_NSR_INS5_IJS14_S1I_EEENS5_IJS1I_SB_EEEEEEENS4_39AutoVectorizingCopyWithAssumedAlignmentILi128EEENS4_14SM90_TMA_STOREES1Z_S21_S21_EEEvvEEEEvNT_6ParamsE)
        /*0bac*/ 	.short	0x0380
        /*0bae*/ 	.short	0x0800


	//----- nvinfo : EIATTR_SW_WAR
	.align		4
.L_55:
        /*0bb0*/ 	.byte	0x04, 0x36
        /*0bb2*/ 	.short	(.L_57 - .L_56)
.L_56:
        /*0bb4*/ 	.word	0x00000008
.L_57:


//--------------------- .nv.callgraph             --------------------------
	.section	.nv.callgraph,"",@"SHT_CUDA_CALLGRAPH"
	.align	4
	.sectionentsize	8
	.align		4
        /*0000*/ 	.word	0x00000000
	.align		4
        /*0004*/ 	.word	0xffffffff
	.align		4
        /*0008*/ 	.word	index@(_ZN7cutlass13device_kernelINS_4gemm6kernel13GemmUniversalIN4cute5tupleIJiiiiEEENS1_10collective13CollectiveMmaINS1_35MainloopSm100TmaUmmaWarpSpecializedILi2ELi2ELi4ENS5_IJNS4_1CILi1EEESB_SB_EEEEENS5_IJNSA_ILi128EEESE_NSA_ILi64EEEEEEfNS5_IJlSB_lEEEfSH_NS4_8TiledMMAINS4_8MMA_AtomIJNS4_17SM100_MMA_TF32_SSINS_10tfloat32_tESL_fLi128ELi128ELNS4_4UMMA5MajorE0ELSN_0ELNSM_7ScaleInE0ELSO_0EEEEEENS4_6LayoutISC_NS5_IJNSA_ILi0EEESS_SS_EEEEENS5_IJNS4_10UnderscoreESV_SV_EEEEENS4_13SM90_TMA_LOADENS4_14ComposedLayoutINS4_7SwizzleILi3ELi4ELi3EEENS4_18smem_ptr_flag_bitsILi32EEENSR_INS5_IJNSA_ILi8EEENSA_ILi32EEEEEENS5_IJS15_SB_EEEEEEEvNS4_8identityESY_S19_vS1A_EENS_8epilogue10collective18CollectiveEpilogueINS1C_23Sm100TmaWarpSpecializedILi4ELi2ELi16ELb1ELb0EEEJSG_NS5_IJNSR_ISE_SB_EENSR_INSA_ILi16EEESB_EEEEEfSH_fSH_NS1C_6fusion15FusionCallbacksIS1G_NS1L_17LinearCombinationIffffLNS_15FloatRoundStyleE2EEESG_S1K_JEEENS4_5SM1004TMEM4LOAD26SM100_TMEM_LOAD_32dp32b16xESY_NSZ_INS10_ILi2ELi4ELi3EEES13_NSR_INS5_IJS14_S1I_EEENS5_IJS1I_SB_EEEEEEENS4_39AutoVectorizingCopyWithAssumedAlignmentILi128EEENS4_14SM90_TMA_STOREES1Z_S21_S21_EEEvvEEEEvNT_6ParamsE)
	.align		4
        /*000c*/ 	.word	index@(__assertfail)
	.align		4
        /*0010*/ 	.word	0x00000000
	.align		4
        /*0014*/ 	.word	0xfffffffe
	.align		4
        /*0018*/ 	.word	0x00000000
	.align		4
        /*001c*/ 	.word	0xfffffffd
	.align		4
        /*0020*/ 	.word	0x00000000
	.align		4
        /*0024*/ 	.word	0xfffffffc


//--------------------- .nv.constant4             --------------------------
	.section	.nv.constant4,"a",@progbits
	.align	8
	.align		8
.nv.constant4:
        /*0000*/ 	.dword	__assertfail
	.align		8
        /*0008*/ 	.dword	__unnamed_1
	.align		8
        /*0010*/ 	.dword	__unnamed_2
	.align		8
        /*0018*/ 	.dword	_ZN40_INTERNAL_81b3983e_4_k_cu_d76e77f4_262484cuda3std3__45__cpo5beginE
	.align		8
        /*0020*/ 	.dword	_ZN40_INTERNAL_81b3983e_4_k_cu_d76e77f4_262484cuda3std3__45__cpo3endE
	.align		8
        /*0028*/ 	.dword	_ZN40_INTERNAL_81b3983e_4_k_cu_d76e77f4_262484cuda3std3__45__cpo6cbeginE
	.align		8
        /*0030*/ 	.dword	_ZN40_INTERNAL_81b3983e_4_k_cu_d76e77f4_262484cuda3std3__45__cpo4cendE
	.align		8
        /*0038*/ 	.dword	_ZN40_INTERNAL_81b3983e_4_k_cu_d76e77f4_262484cuda3std3__442_GLOBAL__N__81b3983e_4_k_cu_d76e77f4_262486ignoreE
	.align		8
        /*0040*/ 	.dword	_ZN40_INTERNAL_81b3983e_4_k_cu_d76e77f4_262484cuda3std3__419piecewise_constructE
	.align		8
        /*0048*/ 	.dword	_ZN40_INTERNAL_81b3983e_4_k_cu_d76e77f4_262484cuda3std3__48in_placeE
	.align		8
        /*0050*/ 	.dword	_ZN40_INTERNAL_81b3983e_4_k_cu_d76e77f4_262484cuda3std6ranges3__45__cpo4swapE
	.align		8
        /*0058*/ 	.dword	_ZN40_INTERNAL_81b3983e_4_k_cu_d76e77f4_262484cuda3std6ranges3__45__cpo9iter_moveE
	.align		8
        /*0060*/ 	.dword	_ZN40_INTERNAL_81b3983e_4_k_cu_d76e77f4_262484cute7productE
	.align		8
        /*0068*/ 	.dword	_ZN40_INTERNAL_81b3983e_4_k_cu_d76e77f4_262484cute1_E
	.align		8
        /*0070*/ 	.dword	$str$25
	.align		8
        /*0078*/ 	.dword	$str$26
	.align		8
        /*0080*/ 	.dword	$str$27
	.align		8
        /*0088*/ 	.dword	$str$28


//--------------------- .text._ZN7cutlass13device_kernelINS_4gemm6kernel13GemmUniversalIN4cute5tupleIJiiiiEEENS1_10collective13CollectiveMmaINS1_35MainloopSm100TmaUmmaWarpSpecializedILi2ELi2ELi4ENS5_IJNS4_1CILi1EEESB_SB_EEEEENS5_IJNSA_ILi128EEESE_NSA_ILi64EEEEEEfNS5_IJlSB_lEEEfSH_NS4_8TiledMMAINS4_8MMA_AtomIJNS4_17SM100_MMA_TF32_SSINS_10tfloat32_tESL_fLi128ELi128ELNS4_4UMMA5MajorE0ELSN_0ELNSM_7ScaleInE0ELSO_0EEEEEENS4_6LayoutISC_NS5_IJNSA_ILi0EEESS_SS_EEEEENS5_IJNS4_10UnderscoreESV_SV_EEEEENS4_13SM90_TMA_LOADENS4_14ComposedLayoutINS4_7SwizzleILi3ELi4ELi3EEENS4_18smem_ptr_flag_bitsILi32EEENSR_INS5_IJNSA_ILi8EEENSA_ILi32EEEEEENS5_IJS15_SB_EEEEEEEvNS4_8identityESY_S19_vS1A_EENS_8epilogue10collective18CollectiveEpilogueINS1C_23Sm100TmaWarpSpecializedILi4ELi2ELi16ELb1ELb0EEEJSG_NS5_IJNSR_ISE_SB_EENSR_INSA_ILi16EEESB_EEEEEfSH_fSH_NS1C_6fusion15FusionCallbacksIS1G_NS1L_17LinearCombinationIffffLNS_15FloatRoundStyleE2EEESG_S1K_JEEENS4_5SM1004TMEM4LOAD26SM100_TMEM_LOAD_32dp32b16xESY_NSZ_INS10_ILi2ELi4ELi3EEES13_NSR_INS5_IJS14_S1I_EEENS5_IJS1I_SB_EEEEEEENS4_39AutoVectorizingCopyWithAssumedAlignmentILi128EEENS4_14SM90_TMA_STOREES1Z_S21_S21_EEEvvEEEEvNT_6ParamsE --------------------------
	.section	.text._ZN7cutlass13device_kernelINS_4gemm6kernel13GemmUniversalIN4cute5tupleIJiiiiEEENS1_10collective13CollectiveMmaINS1_35MainloopSm100TmaUmmaWarpSpecializedILi2ELi2ELi4ENS5_IJNS4_1CILi1EEESB_SB_EEEEENS5_IJNSA_ILi128EEESE_NSA_ILi64EEEEEEfNS5_IJlSB_lEEEfSH_NS4_8TiledMMAINS4_8MMA_AtomIJNS4_17SM100_MMA_TF32_SSINS_10tfloat32_tESL_fLi128ELi128ELNS4_4UMMA5MajorE0ELSN_0ELNSM_7ScaleInE0ELSO_0EEEEEENS4_6LayoutISC_NS5_IJNSA_ILi0EEESS_SS_EEEEENS5_IJNS4_10UnderscoreESV_SV_EEEEENS4_13SM90_TMA_LOADENS4_14ComposedLayoutINS4_7SwizzleILi3ELi4ELi3EEENS4_18smem_ptr_flag_bitsILi32EEENSR_INS5_IJNSA_ILi8EEENSA_ILi32EEEEEENS5_IJS15_SB_EEEEEEEvNS4_8identityESY_S19_vS1A_EENS_8epilogue10collective18CollectiveEpilogueINS1C_23Sm100TmaWarpSpecializedILi4ELi2ELi16ELb1ELb0EEEJSG_NS5_IJNSR_ISE_SB_EENSR_INSA_ILi16EEESB_EEEEEfSH_fSH_NS1C_6fusion15FusionCallbacksIS1G_NS1L_17LinearCombinationIffffLNS_15FloatRoundStyleE2EEESG_S1K_JEEENS4_5SM1004TMEM4LOAD26SM100_TMEM_LOAD_32dp32b16xESY_NSZ_INS10_ILi2ELi4ELi3EEES13_NSR_INS5_IJS14_S1I_EEENS5_IJS1I_SB_EEEEEEENS4_39AutoVectorizingCopyWithAssumedAlignmentILi128EEENS4_14SM90_TMA_STOREES1Z_S21_S21_EEEvvEEEEvNT_6ParamsE,"ax",@progbits
	.align	128
.text._ZN7cutlass13device_kernelINS_4gemm6kernel13GemmUniversalIN4cute5tupleIJiiiiEEENS1_10collective13CollectiveMmaINS1_35MainloopSm100TmaUmmaWarpSpecializedILi2ELi2ELi4ENS5_IJNS4_1CILi1EEESB_SB_EEEEENS5_IJNSA_ILi128EEESE_NSA_ILi64EEEEEEfNS5_IJlSB_lEEEfSH_NS4_8TiledMMAINS4_8MMA_AtomIJNS4_17SM100_MMA_TF32_SSINS_10tfloat32_tESL_fLi128ELi128ELNS4_4UMMA5MajorE0ELSN_0ELNSM_7ScaleInE0ELSO_0EEEEEENS4_6LayoutISC_NS5_IJNSA_ILi0EEESS_SS_EEEEENS5_IJNS4_10UnderscoreESV_SV_EEEEENS4_13SM90_TMA_LOADENS4_14ComposedLayoutINS4_7SwizzleILi3ELi4ELi3EEENS4_18smem_ptr_flag_bitsILi32EEENSR_INS5_IJNSA_ILi8EEENSA_ILi32EEEEEENS5_IJS15_SB_EEEEEEEvNS4_8identityESY_S19_vS1A_EENS_8epilogue10collective18CollectiveEpilogueINS1C_23Sm100TmaWarpSpecializedILi4ELi2ELi16ELb1ELb0EEEJSG_NS5_IJNSR_ISE_SB_EENSR_INSA_ILi16EEESB_EEEEEfSH_fSH_NS1C_6fusion15FusionCallbacksIS1G_NS1L_17LinearCombinationIffffLNS_15FloatRoundStyleE2EEESG_S1K_JEEENS4_5SM1004TMEM4LOAD26SM100_TMEM_LOAD_32dp32b16xESY_NSZ_INS10_ILi2ELi4ELi3EEES13_NSR_INS5_IJS14_S1I_EEENS5_IJS1I_SB_EEEEEEENS4_39AutoVectorizingCopyWithAssumedAlignmentILi128EEENS4_14SM90_TMA_STOREES1Z_S21_S21_EEEvvEEEEvNT_6ParamsE:
        .type           _ZN7cutlass13device_kernelINS_4gemm6kernel13GemmUniversalIN4cute5tupleIJiiiiEEENS1_10collective13CollectiveMmaINS1_35MainloopSm100TmaUmmaWarpSpecializedILi2ELi2ELi4ENS5_IJNS4_1CILi1EEESB_SB_EEEEENS5_IJNSA_ILi128EEESE_NSA_ILi64EEEEEEfNS5_IJlSB_lEEEfSH_NS4_8TiledMMAINS4_8MMA_AtomIJNS4_17SM100_MMA_TF32_SSINS_10tfloat32_tESL_fLi128ELi128ELNS4_4UMMA5MajorE0ELSN_0ELNSM_7ScaleInE0ELSO_0EEEEEENS4_6LayoutISC_NS5_IJNSA_ILi0EEESS_SS_EEEEENS5_IJNS4_10UnderscoreESV_SV_EEEEENS4_13SM90_TMA_LOADENS4_14ComposedLayoutINS4_7SwizzleILi3ELi4ELi3EEENS4_18smem_ptr_flag_bitsILi32EEENSR_INS5_IJNSA_ILi8EEENSA_ILi32EEEEEENS5_IJS15_SB_EEEEEEEvNS4_8identityESY_S19_vS1A_EENS_8epilogue10collective18CollectiveEpilogueINS1C_23Sm100TmaWarpSpecializedILi4ELi2ELi16ELb1ELb0EEEJSG_NS5_IJNSR_ISE_SB_EENSR_INSA_ILi16EEESB_EEEEEfSH_fSH_NS1C_6fusion15FusionCallbacksIS1G_NS1L_17LinearCombinationIffffLNS_15FloatRoundStyleE2EEESG_S1K_JEEENS4_5SM1004TMEM4LOAD26SM100_TMEM_LOAD_32dp32b16xESY_NSZ_INS10_ILi2ELi4ELi3EEES13_NSR_INS5_IJS14_S1I_EEENS5_IJS1I_SB_EEEEEEENS4_39AutoVectorizingCopyWithAssumedAlignmentILi128EEENS4_14SM90_TMA_STOREES1Z_S21_S21_EEEvvEEEEvNT_6ParamsE,@function
        .size           _ZN7cutlass13device_kernelINS_4gemm6kernel13GemmUniversalIN4cute5tupleIJiiiiEEENS1_10collective13CollectiveMmaINS1_35MainloopSm100TmaUmmaWarpSpecializedILi2ELi2ELi4ENS5_IJNS4_1CILi1EEESB_SB_EEEEENS5_IJNSA_ILi128EEESE_NSA_ILi64EEEEEEfNS5_IJlSB_lEEEfSH_NS4_8TiledMMAINS4_8MMA_AtomIJNS4_17SM100_MMA_TF32_SSINS_10tfloat32_tESL_fLi128ELi128ELNS4_4UMMA5MajorE0ELSN_0ELNSM_7ScaleInE0ELSO_0EEEEEENS4_6LayoutISC_NS5_IJNSA_ILi0EEESS_SS_EEEEENS5_IJNS4_10UnderscoreESV_SV_EEEEENS4_13SM90_TMA_LOADENS4_14ComposedLayoutINS4_7SwizzleILi3ELi4ELi3EEENS4_18smem_ptr_flag_bitsILi32EEENSR_INS5_IJNSA_ILi8EEENSA_ILi32EEEEEENS5_IJS15_SB_EEEEEEEvNS4_8identityESY_S19_vS1A_EENS_8epilogue10collective18CollectiveEpilogueINS1C_23Sm100TmaWarpSpecializedILi4ELi2ELi16ELb1ELb0EEEJSG_NS5_IJNSR_ISE_SB_EENSR_INSA_ILi16EEESB_EEEEEfSH_fSH_NS1C_6fusion15FusionCallbacksIS1G_NS1L_17LinearCombinationIffffLNS_15FloatRoundStyleE2EEESG_S1K_JEEENS4_5SM1004TMEM4LOAD26SM100_TMEM_LOAD_32dp32b16xESY_NSZ_INS10_ILi2ELi4ELi3EEES13_NSR_INS5_IJS14_S1I_EEENS5_IJS1I_SB_EEEEEEENS4_39AutoVectorizingCopyWithAssumedAlignmentILi128EEENS4_14SM90_TMA_STOREES1Z_S21_S21_EEEvvEEEEvNT_6ParamsE,(.L_x_214 - _ZN7cutlass13device_kernelINS_4gemm6kernel13GemmUniversalIN4cute5tupleIJiiiiEEENS1_10collective13CollectiveMmaINS1_35MainloopSm100TmaUmmaWarpSpecializedILi2ELi2ELi4ENS5_IJNS4_1CILi1EEESB_SB_EEEEENS5_IJNSA_ILi128EEESE_NSA_ILi64EEEEEEfNS5_IJlSB_lEEEfSH_NS4_8TiledMMAINS4_8MMA_AtomIJNS4_17SM100_MMA_TF32_SSINS_10tfloat32_tESL_fLi128ELi128ELNS4_4UMMA5MajorE0ELSN_0ELNSM_7ScaleInE0ELSO_0EEEEEENS4_6LayoutISC_NS5_IJNSA_ILi0EEESS_SS_EEEEENS5_IJNS4_10UnderscoreESV_SV_EEEEENS4_13SM90_TMA_LOADENS4_14ComposedLayoutINS4_7SwizzleILi3ELi4ELi3EEENS4_18smem_ptr_flag_bitsILi32EEENSR_INS5_IJNSA_ILi8EEENSA_ILi32EEEEEENS5_IJS15_SB_EEEEEEEvNS4_8identityESY_S19_vS1A_EENS_8epilogue10collective18CollectiveEpilogueINS1C_23Sm100TmaWarpSpecializedILi4ELi2ELi16ELb1ELb0EEEJSG_NS5_IJNSR_ISE_SB_EENSR_INSA_ILi16EEESB_EEEEEfSH_fSH_NS1C_6fusion15FusionCallbacksIS1G_NS1L_17LinearCombinationIffffLNS_15FloatRoundStyleE2EEESG_S1K_JEEENS4_5SM1004TMEM4LOAD26SM100_TMEM_LOAD_32dp32b16xESY_NSZ_INS10_ILi2ELi4ELi3EEES13_NSR_INS5_IJS14_S1I_EEENS5_IJS1I_SB_EEEEEEENS4_39AutoVectorizingCopyWithAssumedAlignmentILi128EEENS4_14SM90_TMA_STOREES1Z_S21_S21_EEEvvEEEEvNT_6ParamsE)
        .other          _ZN7cutlass13device_kernelINS_4gemm6kernel13GemmUniversalIN4cute5tupleIJiiiiEEENS1_10collective13CollectiveMmaINS1_35MainloopSm100TmaUmmaWarpSpecializedILi2ELi2ELi4ENS5_IJNS4_1CILi1EEESB_SB_EEEEENS5_IJNSA_ILi128EEESE_NSA_ILi64EEEEEEfNS5_IJlSB_lEEEfSH_NS4_8TiledMMAINS4_8MMA_AtomIJNS4_17SM100_MMA_TF32_SSINS_10tfloat32_tESL_fLi128ELi128ELNS4_4UMMA5MajorE0ELSN_0ELNSM_7ScaleInE0ELSO_0EEEEEENS4_6LayoutISC_NS5_IJNSA_ILi0EEESS_SS_EEEEENS5_IJNS4_10UnderscoreESV_SV_EEEEENS4_13SM90_TMA_LOADENS4_14ComposedLayoutINS4_7SwizzleILi3ELi4ELi3EEENS4_18smem_ptr_flag_bitsILi32EEENSR_INS5_IJNSA_ILi8EEENSA_ILi32EEEEEENS5_IJS15_SB_EEEEEEEvNS4_8identityESY_S19_vS1A_EENS_8epilogue10collective18CollectiveEpilogueINS1C_23Sm100TmaWarpSpecializedILi4ELi2ELi16ELb1ELb0EEEJSG_NS5_IJNSR_ISE_SB_EENSR_INSA_ILi16EEESB_EEEEEfSH_fSH_NS1C_6fusion15FusionCallbacksIS1G_NS1L_17LinearCombinationIffffLNS_15FloatRoundStyleE2EEESG_S1K_JEEENS4_5SM1004TMEM4LOAD26SM100_TMEM_LOAD_32dp32b16xESY_NSZ_INS10_ILi2ELi4ELi3EEES13_NSR_INS5_IJS14_S1I_EEENS5_IJS1I_SB_EEEEEEENS4_39AutoVectorizingCopyWithAssumedAlignmentILi128EEENS4_14SM90_TMA_STOREES1Z_S21_S21_EEEvvEEEEvNT_6ParamsE,@"STO_CUDA_ENTRY STV_DEFAULT"
_ZN7cutlass13device_kernelINS_4gemm6kernel13GemmUniversalIN4cute5tupleIJiiiiEEENS1_10collective13CollectiveMmaINS1_35MainloopSm100TmaUmmaWarpSpecializedILi2ELi2ELi4ENS5_IJNS4_1CILi1EEESB_SB_EEEEENS5_IJNSA_ILi128EEESE_NSA_ILi64EEEEEEfNS5_IJlSB_lEEEfSH_NS4_8TiledMMAINS4_8MMA_AtomIJNS4_17SM100_MMA_TF32_SSINS_10tfloat32_tESL_fLi128ELi128ELNS4_4UMMA5MajorE0ELSN_0ELNSM_7ScaleInE0ELSO_0EEEEEENS4_6LayoutISC_NS5_IJNSA_ILi0EEESS_SS_EEEEENS5_IJNS4_10UnderscoreESV_SV_EEEEENS4_13SM90_TMA_LOADENS4_14ComposedLayoutINS4_7SwizzleILi3ELi4ELi3EEENS4_18smem_ptr_flag_bitsILi32EEENSR_INS5_IJNSA_ILi8EEENSA_ILi32EEEEEENS5_IJS15_SB_EEEEEEEvNS4_8identityESY_S19_vS1A_EENS_8epilogue10collective18CollectiveEpilogueINS1C_23Sm100TmaWarpSpecializedILi4ELi2ELi16ELb1ELb0EEEJSG_NS5_IJNSR_ISE_SB_EENSR_INSA_ILi16EEESB_EEEEEfSH_fSH_NS1C_6fusion15FusionCallbacksIS1G_NS1L_17LinearCombinationIffffLNS_15FloatRoundStyleE2EEESG_S1K_JEEENS4_5SM1004TMEM4LOAD26SM100_TMEM_LOAD_32dp32b16xESY_NSZ_INS10_ILi2ELi4ELi3EEES13_NSR_INS5_IJS14_S1I_EEENS5_IJS1I_SB_EEEEEEENS4_39AutoVectorizingCopyWithAssumedAlignmentILi128EEENS4_14SM90_TMA_STOREES1Z_S21_S21_EEEvvEEEEvNT_6ParamsE:
[----:B------:R-:W1:Y:S01]  /*0000*/  LDC R1, c[0x0][0x37c] ;  /* 0x0000df00ff017b82 */ /* 0x000e620000000800 */
[----:B------:R-:W2:Y:S01]  /*0010*/  S2R R76, SR_TID.X ;  /* 0x00000000004c7919 */ /* 0x000ea20000002100 */
[----:B------:R-:W3:Y:S01]  /*0020*/  LDCU.64 UR4, c[0x0][0x890] ;  /* 0x00011200ff0477ac */ /* 0x000ee20008000a00 */
[----:B------:R-:W-:Y:S02]  /*0030*/  PRMT R64, RZ, 0x7610, R64 ;  /* 0x00007610ff407816 */ /* 0x000fe40000000040 */
[----:B------:R-:W-:Y:S01]  /*0040*/  ELECT P5, URZ, PT ;  /* 0x0000000000ff782f */ /* 0x000fe200038a0000 */
[----:B------:R-:W4:Y:S01]  /*0050*/  LDCU.64 UR46, c[0x0][0x358] ;  /* 0x00006b00ff2e77ac */ /* 0x000f220008000a00 */
[----:B---3--:R-:W-:-:S04]  /*0060*/  UISETP.NE.U32.AND UP0, UPT, UR4, URZ, UPT ;  /* 0x000000ff0400728c */ /* 0x008fc8000bf05070 */
[----:B------:R-:W-:Y:S01]  /*0070*/  UISETP.NE.AND.EX UP0, UPT, UR5, URZ, UPT, UP0 ;  /* 0x000000ff0500728c */ /* 0x000fe2000bf05300 */
[----:B--2---:R-:W-:-:S05]  /*0080*/  SHF.R.U32.HI R68, RZ, 0x5, R76 ;  /* 0x00000005ff447819 */ /* 0x004fca000001164c */
[----:B------:R-:W2:Y:S02]  /*0090*/  SHFL.IDX PT, R0, R68, RZ, 0x1f ;  /* 0x00001fff44007589 */ /* 0x000ea400000e0000 */
[----:B--2---:R-:W-:Y:S01]  /*00a0*/  R2UR UR8, R0 ;  /* 0x00000000000872ca */ /* 0x004fe200000e0000 */
[----:B-1--4-:R-:W-:-:S14]  /*00b0*/  BRA.U UP0, `(.L_x_0) ;  /* 0x00000001002c7547 */ /* 0x012fdc000b800000 */
[----:B------:R-:W1:Y:S02]  /*00c0*/  LDCU.64 UR6, c[0x0][0x888] ;  /* 0x00011100ff0677ac */ /* 0x000e640008000a00 */
[----:B-1----:R-:W-:-:S04]  /*00d0*/  UISETP.NE.U32.AND UP0, UPT, UR6, URZ, UPT ;  /* 0x000000ff0600728c */ /* 0x002fc8000bf05070 */
[----:B------:R-:W-:-:S09]  /*00e0*/  UISETP.NE.AND.EX UP0, UPT, UR7, URZ, UPT, UP0 ;  /* 0x000000ff0700728c */ /* 0x000fd2000bf05300 */
[----:B------:R-:W-:Y:S05]  /*00f0*/  BRA.U !UP0, `(.L_x_1) ;  /* 0x0000000108107547 */ /* 0x000fea000b800000 */
[----:B------:R-:W1:Y:S02]  /*0100*/  LDC.64 R2, c[0x0][0x888] ;  /* 0x00022200ff027b82 */ /* 0x000e640000000a00 */
[----:B-1----:R1:W5:Y:S01]  /*0110*/  LDG.E R35, desc[UR46][R2.64] ;  /* 0x0000002e02237981 */ /* 0x002362000c1e1900 */
[----:B------:R-:W-:Y:S01]  /*0120*/  HFMA2 R64, -RZ, RZ, 0, 5.9604644775390625e-08 ;  /* 0x00000001ff407431 */ /* 0x000fe200000001ff */
[----:B------:R-:W-:Y:S05]  /*0130*/  BRA `(.L_x_0) ;  /* 0x00000000000c7947 */ /* 0x000fea0003800000 */
.L_x_1:
[----:B------:R-:W1:Y:S01]  /*0140*/  LDCU UR6, c[0x0][0x880] ;  /* 0x00011000ff0677ac */ /* 0x000e620008000800 */
[----:B------:R-:W-:Y:S01]  /*0150*/  HFMA2 R64, -RZ, RZ, 0, 5.9604644775390625e-08 ;  /* 0x00000001ff407431 */ /* 0x000fe200000001ff */
[----:B-1----:R-:W-:-:S07]  /*0160*/  MOV R35, UR6 ;  /* 0x0000000600237c02 */ /* 0x002fce0008000f00 */
.L_x_0:
[----:B------:R-:W2:Y:S02]  /*0170*/  LDCU.64 UR6, c[0x0][0x8b0] ;  /* 0x00011600ff0677ac */ /* 0x000ea40008000a00 */
[----:B--2---:R-:W-:-:S04]  /*0180*/  UISETP.NE.U32.AND UP0, UPT, UR6, URZ, UPT ;  /* 0x000000ff0600728c */ /* 0x004fc8000bf05070 */
[----:B------:R-:W-:-:S09]  /*0190*/  UISETP.NE.AND.EX UP0, UPT, UR7, URZ, UPT, UP0 ;  /* 0x000000ff0700728c */ /* 0x000fd2000bf05300 */
[----:B------:R-:W-:Y:S05]  /*01a0*/  BRA.U UP0, `(.L_x_2) ;  /* 0x0000000100247547 */ /* 0x000fea000b800000 */
[----:B------:R-:W2:Y:S02]  /*01b0*/  LDCU.64 UR6, c[0x0][0x8a8] ;  /* 0x00011500ff0677ac */ /* 0x000ea40008000a00 */
[----:B--2---:R-:W-:-:S04]  /*01c0*/  UISETP.NE.U32.AND UP0, UPT, UR6, URZ, UPT ;  /* 0x000000ff0600728c */ /* 0x004fc8000bf05070 */
[----:B------:R-:W-:-:S09]  /*01d0*/  UISETP.NE.AND.EX UP0, UPT, UR7, URZ, UPT, UP0 ;  /* 0x000000ff0700728c */ /* 0x000fd2000bf05300 */
[----:B------:R-:W-:Y:S05]  /*01e0*/  BRA.U !UP0, `(.L_x_3) ;  /* 0x00000001080c7547 */ /* 0x000fea000b800000 */
[----:B-1----:R-:W1:Y:S02]  /*01f0*/  LDC.64 R2, c[0x0][0x8a8] ;  /* 0x00022a00ff027b82 */ /* 0x002e640000000a00 */
[----:B-1----:R2:W5:Y:S01]  /*0200*/  LDG.E R33, desc[UR46][R2.64] ;  /* 0x0000002e02217981 */ /* 0x002562000c1e1900 */
[----:B------:R-:W-:Y:S05]  /*0210*/  BRA `(.L_x_2) ;  /* 0x0000000000087947 */ /* 0x000fea0003800000 */
.L_x_3:
[----:B------:R-:W2:Y:S02]  /*0220*/  LDCU UR6, c[0x0][0x8a0] ;  /* 0x00011400ff0677ac */ /* 0x000ea40008000800 */
[----:B--2---:R-:W-:Y:S02]  /*0230*/  MOV R33, UR6 ;  /* 0x0000000600217c02 */ /* 0x004fe40008000f00 */
.L_x_2:
[----:B------:R-:W-:Y:S01]  /*0240*/  IMAD.U32 R0, RZ, RZ, UR8 ;  /* 0x00000008ff007e24 */ /* 0x000fe2000f8e00ff */
[----:B------:R-:W-:Y:S04]  /*0250*/  BSSY.RECONVERGENT B0, `(.L_x_4) ;  /* 0x000000c000007945 */ /* 0x000fe80003800200 */
[C---:B------:R-:W-:Y:S02]  /*0260*/  ISETP.NE.OR P1, PT, R0.reuse, 0x1, !P5 ;  /* 0x000000010000780c */ /* 0x040fe40006f25670 */
[----:B------:R-:W-:-:S11]  /*0270*/  ISETP.NE.OR P0, PT, R0, 0x3, !P5 ;  /* 0x000000030000780c */ /* 0x000fd60006f05670 */
[----:B------:R-:W-:Y:S05]  /*0280*/  @P1 BRA `(.L_x_5) ;  /* 0x0000000000201947 */ /* 0x000fea0003800000 */
[----:B------:R-:W3:Y:S02]  /*0290*/  LDCU.64 UR6, c[0x0][0x348] ;  /* 0x00006900ff0677ac */ /* 0x000ee40008000a00 */
[----:B---3--:R-:W-:Y:S02]  /*02a0*/  UIADD3 UR10, UP1, UPT, UR6, 0x80, URZ ;  /* 0x00000080060a7890 */ /* 0x008fe4000ff3e0ff */
[----:B------:R-:W-:Y:S02]  /*02b0*/  UIADD3 UR6, UP0, UPT, UR6, 0x180, URZ ;  /* 0x0000018006067890 */ /* 0x000fe4000ff1e0ff */
[----:B------:R-:W-:Y:S02]  /*02c0*/  UIADD3.X UR11, UPT, UPT, URZ, UR7, URZ, UP1, !UPT ;  /* 0x00000007ff0b7290 */ /* 0x000fe40008ffe4ff */
[----:B------:R-:W-:-:S07]  /*02d0*/  UIADD3.X UR7, UPT, UPT, URZ, UR7, URZ, UP0, !UPT ;  /* 0x00000007ff077290 */ /* 0x000fce00087fe4ff */
[----:B------:R3:W-:Y:S02]  /*02e0*/  UTMACCTL.PF [UR10] ;  /* 0x000000000a0079b9 */ /* 0x0007e40008040000 */
[----:B------:R3:W-:Y:S02]  /*02f0*/  UTMACCTL.PF [UR6] ;  /* 0x00000000060079b9 */ /* 0x0007e40008040000 */
[----:B---3--:R-:W-:Y:S01]  /*0300*/  NOP ;  /* 0x0000000000007918 */ /* 0x008fe20000000000 */
.L_x_5:
[----:B------:R-:W-:Y:S05]  /*0310*/  BSYNC.RECONVERGENT B0 ;  /* 0x0000000000007941 */ /* 0x000fea0003800200 */
.L_x_4:
[----:B------:R-:W-:Y:S04]  /*0320*/  BSSY.RECONVERGENT B0, `(.L_x_6) ;  /* 0x000000a000007945 */ /* 0x000fe80003800200 */
        /* <DEDUP_REMOVED lines=9> */
.L_x_7:
[----:B------:R-:W-:Y:S05]  /*03c0*/  BSYNC.RECONVERGENT B0 ;  /* 0x0000000000007941 */ /* 0x000fea0003800200 */
.L_x_6:
[----:B------:R-:W3:Y:S01]  /*03d0*/  LDCU.64 UR6, c[0x0][0x888] ;  /* 0x00011100ff0677ac */ /* 0x000ee20008000a00 */
[----:B------:R-:W-:Y:S02]  /*03e0*/  UISETP.EQ.U32.AND UP1, UPT, UR4, URZ, UPT ;  /* 0x000000ff0400728c */ /* 0x000fe4000bf22070 */
[----:B------:R-:W-:Y:S02]  /*03f0*/  UPLOP3.LUT UP2, UPT, UPT, UPT, UPT, 0x80, 0x8 ;  /* 0x000000000008789c */ /* 0x000fe40003f4f070 */
[----:B---3--:R-:W-:-:S04]  /*0400*/  UISETP.NE.U32.AND UP0, UPT, UR6, URZ, UPT ;  /* 0x000000ff0600728c */ /* 0x008fc8000bf05070 */
[----:B------:R-:W-:-:S04]  /*0410*/  UISETP.NE.AND.EX UP0, UPT, UR7, URZ, UPT, UP0 ;  /* 0x000000ff0700728c */ /* 0x000fc8000bf05300 */
[----:B------:R-:W-:-:S04]  /*0420*/  UISETP.EQ.OR.EX UP3, UPT, UR5, URZ, !UP0, UP1 ;  /* 0x000000ff0500728c */ /* 0x000fc8000c762710 */
[----:B------:R-:W-:-:S05]  /*0430*/  UP2UR UR50, UPR, URZ, 0x8 ;  /* 0x00000008ff327883 */ /* 0x000fca0008000000 */
[----:B------:R-:W-:Y:S07]  /*0440*/  BRA.U !UP3, `(.L_x_8) ;  /* 0x000000010b207547 */ /* 0x000fee000b800000 */
[----:B------:R-:W-:Y:S01]  /*0450*/  UISETP.NE.U32.AND UP2, UPT, UR4, URZ, UPT ;  /* 0x000000ff0400728c */ /* 0x000fe2000bf45070 */
[----:B-----5:R-:W-:Y:S01]  /*0460*/  FSETP.NEU.AND P0, PT, R35, RZ, PT ;  /* 0x000000ff2300720b */ /* 0x020fe20003f0d000 */
[----:B------:R-:W-:Y:S02]  /*0470*/  USEL UR4, URZ, 0xffffffff, UP0 ;  /* 0xffffffffff047887 */ /* 0x000fe40008000000 */
[----:B------:R-:W-:-:S10]  /*0480*/  UISETP.NE.AND.EX UP2, UPT, UR5, URZ, UPT, UP2 ;  /* 0x000000ff0500728c */ /* 0x000fd4000bf45320 */
[----:B------:R-:W-:Y:S01]  /*0490*/  VOTEU.ANY UP1, P0 ;  /* 0x0000000000ff7886 */ /* 0x000fe20000020100 */
[----:B------:R-:W-:-:S04]  /*04a0*/  @!UP2 USEL UR4, URZ, 0xffffffff, UP1 ;  /* 0xffffffffff04a887 */ /* 0x000fc80008800000 */
[----:B------:R-:W-:-:S04]  /*04b0*/  ULOP3.LUT UR4, UR4, 0x1, URZ, 0xc0, !UPT ;  /* 0x0000000104047892 */ /* 0x000fc8000f8ec0ff */
[----:B------:R-:W-:-:S11]  /*04c0*/  UISETP.NE.U32.AND UP2, UPT, UR4, 0x1, UPT ;  /* 0x000000010400788c */ /* 0x000fd6000bf45070 */
.L_x_8:
[----:B-12---:R-:W1:Y:S01]  /*04d0*/  SHFL.IDX PT, R2, R68, RZ, 0x1f ;  /* 0x00001fff44027589 */ /* 0x006e6200000e0000 */
[----:B------:R-:W-:-:S04]  /*04e0*/  UISETP.NE.AND UP1, UPT, UR8, 0x2, UPT ;  /* 0x000000020800788c */ /* 0x000fc8000bf25270 */
[----:B------:R-:W-:Y:S01]  /*04f0*/  USEL UR6, URZ, 0x1, UP1 ;  /* 0x00000001ff067887 */ /* 0x000fe20008800000 */
[----:B-1----:R-:W-:-:S13]  /*0500*/  ISETP.NE.AND P0, PT, R2, RZ, PT ;  /* 0x000000ff0200720c */ /* 0x002fda0003f05270 */
[----:B------:R-:W-:Y:S05]  /*0510*/  @P0 BRA `(.L_x_9) ;  /* 0x0000000000380947 */ /* 0x000fea0003800000 */
[----:B------:R-:W1:Y:S01]  /*0520*/  S2UR UR5, SR_CgaCtaId ;  /* 0x00000000000579c3 */ /* 0x000e620000008800 */
[----:B------:R-:W-:Y:S01]  /*0530*/  UMOV UR7, 0x400 ;  /* 0x0000040000077882 */ /* 0x000fe20000000000 */
[----:B------:R-:W-:Y:S01]  /*0540*/  UMOV UR4, 0x1 ;  /* 0x0000000100047882 */ /* 0x000fe20000000000 */
[----:B------:R-:W-:Y:S01]  /*0550*/  ELECT P0, URZ, PT ;  /* 0x0000000000ff782f */ /* 0x000fe20003800000 */
[----:B------:R-:W-:-:S04]  /*0560*/  UIADD3 UR10, UPT, UPT, -UR4, 0x100000, URZ ;  /* 0x00100000040a7890 */ /* 0x000fc8000fffe1ff */
[----:B------:R-:W-:Y:S02]  /*0570*/  USHF.L.U32 UR11, UR10, 0xb, URZ ;  /* 0x0000000b0a0b7899 */ /* 0x000fe400080006ff */
[----:B------:R-:W-:Y:S02]  /*0580*/  USHF.L.U32 UR10, UR10, 0x1, URZ ;  /* 0x000000010a0a7899 */ /* 0x000fe400080006ff */
[----:B-1----:R-:W-:Y:S01]  /*0590*/  ULEA UR5, UR5, UR7, 0x18 ;  /* 0x0000000705057291 */ /* 0x002fe2000f8ec0ff */
[----:B------:R-:W1:Y:S11]  /*05a0*/  FENCE.VIEW.ASYNC.S ;  /* 0x00000000000073c6 */ /* 0x000e760000000000 */
[----:B-1----:R1:W2:Y:S01]  /*05b0*/  SYNCS.EXCH.64 URZ, [UR5], UR10 ;  /* 0x0000000a05ff75b2 */ /* 0x0022a20008000100 */
[----:B------:R1:W3:Y:S01]  /*05c0*/  SYNCS.EXCH.64 URZ, [UR5+0x10], UR10 ;  /* 0x0000100a05ff75b2 */ /* 0x0002e20008000100 */
[----:B------:R1:W4:Y:S01]  /*05d0*/  SYNCS.EXCH.64 URZ, [UR5+0x8], UR10 ;  /* 0x0000080a05ff75b2 */ /* 0x0003220008000100 */
[----:B------:R1:W1:Y:S01]  /*05e0*/  SYNCS.EXCH.64 URZ, [UR5+0x18], UR10 ;  /* 0x0000180a05ff75b2 */ /* 0x0002620008000100 */
[----:B------:R-:W-:Y:S01]  /*05f0*/  NOP ;  /* 0x0000000000007918 */ /* 0x000fe20000000000 */
.L_x_9:
[----:B------:R-:W2:Y:S01]  /*0600*/  SHFL.IDX PT, R2, R68, RZ, 0x1f ;  /* 0x00001fff44027589 */ /* 0x000ea200000e0000 */
[----:B------:R-:W-:Y:S01]  /*0610*/  NOP ;  /* 0x0000000000007918 */ /* 0x000fe20000000000 */
[----:B--2---:R-:W-:-:S13]  /*0620*/  ISETP.NE.AND P0, PT, R2, 0x1, PT ;  /* 0x000000010200780c */ /* 0x004fda0003f05270 */
[----:B------:R-:W-:Y:S05]  /*0630*/  @P0 BRA `(.L_x_10) ;  /* 0x0000000000580947 */ /* 0x000fea0003800000 */
[----:B------:R-:W2:Y:S01]  /*0640*/  S2UR UR7, SR_CgaCtaId ;  /* 0x00000000000779c3 */ /* 0x000ea20000008800 */
[----:B------:R-:W-:Y:S01]  /*0650*/  UMOV UR9, 0x400 ;  /* 0x0000040000097882 */ /* 0x000fe20000000000 */
[----:B-1----:R-:W-:Y:S01]  /*0660*/  UMOV UR5, 0x20 ;  /* 0x0000002000057882 */ /* 0x002fe20000000000 */
[----:B------:R-:W-:Y:S01]  /*0670*/  UMOV UR4, 0x80 ;  /* 0x0000008000047882 */ /* 0x000fe20000000000 */
[----:B------:R-:W-:-:S04]  /*0680*/  UIADD3 UR10, UPT, UPT, -UR5, 0x100000, URZ ;  /* 0x00100000050a7890 */ /* 0x000fc8000fffe1ff */
[----:B------:R-:W-:Y:S02]  /*0690*/  USHF.L.U32 UR11, UR10, 0xb, URZ ;  /* 0x0000000b0a0b7899 */ /* 0x000fe400080006ff */
[----:B------:R-:W-:Y:S02]  /*06a0*/  USHF.L.U32 UR10, UR10, 0x1, URZ ;  /* 0x000000010a0a7899 */ /* 0x000fe400080006ff */
[----:B------:R-:W-:-:S04]  /*06b0*/  UIADD3 UR4, UPT, UPT, -UR4, 0x100000, URZ ;  /* 0x0010000004047890 */ /* 0x000fc8000fffe1ff */
[----:B------:R-:W-:Y:S02]  /*06c0*/  USHF.L.U32 UR5, UR4, 0xb, URZ ;  /* 0x0000000b04057899 */ /* 0x000fe400080006ff */
[----:B------:R-:W-:Y:S01]  /*06d0*/  USHF.L.U32 UR4, UR4, 0x1, URZ ;  /* 0x0000000104047899 */ /* 0x000fe200080006ff */
[----:B------:R-:W-:Y:S01]  /*06e0*/  ELECT P0, URZ, PT ;  /* 0x0000000000ff782f */ /* 0x000fe20003800000 */
[----:B--2---:R-:W-:Y:S01]  /*06f0*/  ULEA UR7, UR7, UR9, 0x18 ;  /* 0x0000000907077291 */ /* 0x004fe2000f8ec0ff */
[----:B------:R-:W1:Y:S11]  /*0700*/  FENCE.VIEW.ASYNC.S ;  /* 0x00000000000073c6 */ /* 0x000e760000000000 */
[----:B-1----:R2:W1:Y:S01]  /*0710*/  SYNCS.EXCH.64 URZ, [UR7+0x20], UR10 ;  /* 0x0000200a07ff75b2 */ /* 0x0024620008000100 */
[----:B------:R2:W1:Y:S01]  /*0720*/  SYNCS.EXCH.64 URZ, [UR7+0x40], UR4 ;  /* 0x0000400407ff75b2 */ /* 0x0004620008000100 */
[----:B------:R2:W1:Y:S01]  /*0730*/  SYNCS.EXCH.64 URZ, [UR7+0x28], UR10 ;  /* 0x0000280a07ff75b2 */ /* 0x0004620008000100 */
[----:B------:R2:W1:Y:S01]  /*0740*/  SYNCS.EXCH.64 URZ, [UR7+0x48], UR4 ;  /* 0x0000480407ff75b2 */ /* 0x0004620008000100 */
[----:B------:R2:W1:Y:S01]  /*0750*/  SYNCS.EXCH.64 URZ, [UR7+0x30], UR10 ;  /* 0x0000300a07ff75b2 */ /* 0x0004620008000100 */
[----:B------:R2:W1:Y:S01]  /*0760*/  SYNCS.EXCH.64 URZ, [UR7+0x50], UR4 ;  /* 0x0000500407ff75b2 */ /* 0x0004620008000100 */
[----:B------:R2:W1:Y:S01]  /*0770*/  SYNCS.EXCH.64 URZ, [UR7+0x38], UR10 ;  /* 0x0000380a07ff75b2 */ /* 0x0004620008000100 */
[----:B------:R2:W1:Y:S02]  /*0780*/  SYNCS.EXCH.64 URZ, [UR7+0x58], UR4 ;  /* 0x0000580407ff75b2 */ /* 0x0004640008000100 */
[----:B--2---:R-:W-:Y:S01]  /*0790*/  NOP ;  /* 0x0000000000007918 */ /* 0x004fe20000000000 */
.L_x_10:
[----:B------:R-:W2:Y:S01]  /*07a0*/  SHFL.IDX PT, R2, R68, RZ, 0x1f ;  /* 0x00001fff44027589 */ /* 0x000ea200000e0000 */
[----:B------:R-:W-:Y:S01]  /*07b0*/  NOP ;  /* 0x0000000000007918 */ /* 0x000fe20000000000 */
[----:B--2---:R-:W-:-:S13]  /*07c0*/  ISETP.NE.AND P0, PT, R2, 0x3, PT ;  /* 0x000000030200780c */ /* 0x004fda0003f05270 */
[----:B------:R-:W-:Y:S05]  /*07d0*/  @P0 BRA `(.L_x_11) ;  /* 0x0000000000300947 */ /* 0x000fea0003800000 */
[----:B-1----:R-:W1:Y:S01]  /*07e0*/  S2UR UR5, SR_CgaCtaId ;  /* 0x00000000000579c3 */ /* 0x002e620000008800 */
        /* <DEDUP_REMOVED lines=8> */
[----:B-1----:R2:W1:Y:S01]  /*0870*/  SYNCS.EXCH.64 URZ, [UR5+0x60], UR10 ;  /* 0x0000600a05ff75b2 */ /* 0x0024620008000100 */
[----:B------:R2:W1:Y:S02]  /*0880*/  SYNCS.EXCH.64 URZ, [UR5+0x68], UR10 ;  /* 0x0000680a05ff75b2 */ /* 0x0004640008000100 */
[----:B--2---:R-:W-:Y:S01]  /*0890*/  NOP ;  /* 0x0000000000007918 */ /* 0x004fe20000000000 */
.L_x_11:
[----:B------:R-:W2:Y:S01]  /*08a0*/  SHFL.IDX PT, R2, R68, RZ, 0x1f ;  /* 0x00001fff44027589 */ /* 0x000ea200000e0000 */
[----:B------:R-:W-:Y:S01]  /*08b0*/  NOP ;  /* 0x0000000000007918 */ /* 0x000fe20000000000 */
[----:B--2---:R-:W-:-:S13]  /*08c0*/  ISETP.NE.AND P0, PT, R2, 0x4, PT ;  /* 0x000000040200780c */ /* 0x004fda0003f05270 */
[----:B------:R-:W-:Y:S05]  /*08d0*/  @P0 BRA `(.L_x_12) ;  /* 0x00000000004c0947 */ /* 0x000fea0003800000 */
[----:B-1----:R-:W1:Y:S01]  /*08e0*/  S2UR UR5, SR_CgaCtaId ;  /* 0x00000000000579c3 */ /* 0x002e620000008800 */
[----:B------:R-:W-:Y:S01]  /*08f0*/  UMOV UR9, 0x100 ;  /* 0x0000010000097882 */ /* 0x000fe20000000000 */
[----:B------:R-:W-:Y:S01]  /*0900*/  UMOV UR7, 0x400 ;  /* 0x0000040000077882 */ /* 0x000fe20000000000 */
[----:B------:R-:W-:Y:S01]  /*0910*/  USEL UR9, UR9, 0xe0, UP2 ;  /* 0x000000e009097887 */ /* 0x000fe20009000000 */
[----:B------:R-:W-:Y:S01]  /*0920*/  UMOV UR4, 0x1 ;  /* 0x0000000100047882 */ /* 0x000fe20000000000 */
[----:B------:R-:W-:Y:S01]  /*0930*/  ELECT P0, URZ, PT ;  /* 0x0000000000ff782f */ /* 0x000fe20003800000 */
[----:B------:R-:W-:-:S04]  /*0940*/  UIADD3 UR10, UPT, UPT, -UR4, 0x100000, URZ ;  /* 0x00100000040a7890 */ /* 0x000fc8000fffe1ff */
[----:B------:R-:W-:Y:S02]  /*0950*/  USHF.L.U32 UR11, UR10, 0xb, URZ ;  /* 0x0000000b0a0b7899 */ /* 0x000fe400080006ff */
[----:B------:R-:W-:Y:S02]  /*0960*/  USHF.L.U32 UR10, UR10, 0x1, URZ ;  /* 0x000000010a0a7899 */ /* 0x000fe400080006ff */
[----:B------:R-:W-:-:S04]  /*0970*/  UIADD3 UR12, UPT, UPT, -UR9, 0x100000, URZ ;  /* 0x00100000090c7890 */ /* 0x000fc8000fffe1ff */
[----:B------:R-:W-:Y:S02]  /*0980*/  USHF.L.U32 UR13, UR12, 0xb, URZ ;  /* 0x0000000b0c0d7899 */ /* 0x000fe400080006ff */
[----:B------:R-:W-:Y:S02]  /*0990*/  USHF.L.U32 UR12, UR12, 0x1, URZ ;  /* 0x000000010c0c7899 */ /* 0x000fe400080006ff */
[----:B-1----:R-:W-:Y:S01]  /*09a0*/  ULEA UR5, UR5, UR7, 0x18 ;  /* 0x0000000705057291 */ /* 0x002fe2000f8ec0ff */
[----:B------:R-:W1:Y:S11]  /*09b0*/  FENCE.VIEW.ASYNC.S ;  /* 0x00000000000073c6 */ /* 0x000e760000000000 */
[----:B-1----:R2:W1:Y:S01]  /*09c0*/  SYNCS.EXCH.64 URZ, [UR5+0x70], UR10 ;  /* 0x0000700a05ff75b2 */ /* 0x0024620008000100 */
[----:B------:R2:W1:Y:S01]  /*09d0*/  SYNCS.EXCH.64 URZ, [UR5+0x80], UR12 ;  /* 0x0000800c05ff75b2 */ /* 0x0004620008000100 */
[----:B------:R2:W1:Y:S01]  /*09e0*/  SYNCS.EXCH.64 URZ, [UR5+0x78], UR10 ;  /* 0x0000780a05ff75b2 */ /* 0x0004620008000100 */
[----:B------:R2:W1:Y:S02]  /*09f0*/  SYNCS.EXCH.64 URZ, [UR5+0x88], UR12 ;  /* 0x0000880c05ff75b2 */ /* 0x0004640008000100 */
[----:B--2---:R-:W-:Y:S01]  /*0a00*/  NOP ;  /* 0x0000000000007918 */ /* 0x004fe20000000000 */
.L_x_12:
        /* <DEDUP_REMOVED lines=26> */
.L_x_13:
        /* <DEDUP_REMOVED lines=18> */
.L_x_14:
[----:B-1----:R-:W1:Y:S01]  /*0cd0*/  S2UR UR5, SR_CTAID.X ;  /* 0x00000000000579c3 */ /* 0x002e620000002500 */
[----:B------:R-:W-:-:S05]  /*0ce0*/  CS2R.32 R63, SR_CgaSize ;  /* 0x00000000003f7805 */ /* 0x000fca0000008a00 */
[----:B------:R-:W-:-:S05]  /*0cf0*/  IMAD R63, R63, -0xa0, RZ ;  /* 0xffffff603f3f7824 */ /* 0x000fca00078e02ff */
[----:B------:R-:W-:-:S14]  /*0d00*/  R2UR UR9, R63 ;  /* 0x000000003f0972ca */ /* 0x000fdc00000e0000 */
[----:B------:R-:W2:Y:S01]  /*0d10*/  LDCU UR9, c[0x0][UR9+0x2b0] ;  /* 0x00005600090977ac */ /* 0x000ea20008000800 */
[----:B------:R-:W-:Y:S01]  /*0d20*/  NOP ;  /* 0x0000000000007918 */ /* 0x000fe20000000000 */
[----:B------:R-:W-:-:S05]  /*0d30*/  CS2R.32 R63, SR_CgaSize ;  /* 0x00000000003f7805 */ /* 0x000fca0000008a00 */
[----:B------:R-:W-:-:S05]  /*0d40*/  IMAD R63, R63, -0xa0, RZ ;  /* 0xffffff603f3f7824 */ /* 0x000fca00078e02ff */
[----:B------:R-:W-:-:S14]  /*0d50*/  R2UR UR7, R63 ;  /* 0x000000003f0772ca */ /* 0x000fdc00000e0000 */
[----:B------:R-:W3:Y:S01]  /*0d60*/  LDCU UR7, c[0x0][UR7+0x2b4] ;  /* 0x00005680070777ac */ /* 0x000ee20008000800 */
[----:B------:R-:W4:Y:S08]  /*0d70*/  S2UR UR4, SR_CTAID.Y ;  /* 0x00000000000479c3 */ /* 0x000f300000002600 */
[----:B------:R-:W3:Y:S01]  /*0d80*/  LDC R10, c[0x0][0xb24] ;  /* 0x0002c900ff0a7b82 */ /* 0x000ee20000000800 */
[----:B-1----:R-:W-:-:S02]  /*0d90*/  I2FP.F32.U32 R63, UR5 ;  /* 0x00000005003f7c45 */ /* 0x002fc40008201000 */
[----:B------:R-:W-:-:S05]  /*0da0*/  CS2R.32 R3, SR_CgaSize ;  /* 0x0000000000037805 */ /* 0x000fca0000008a00 */
[----:B------:R-:W-:-:S06]  /*0db0*/  IMAD R3, R3, -0xa0, RZ ;  /* 0xffffff6003037824 */ /* 0x000fcc00078e02ff */
[----:B------:R-:W1:Y:S01]  /*0dc0*/  LDC R3, c[0x0][R3+0x2a0] ;  /* 0x0000a80003037b82 */ /* 0x000e620000000800 */
[----:B------:R-:W-:Y:S01]  /*0dd0*/  MOV R15, UR5 ;  /* 0x00000005000f7c02 */ /* 0x000fe20008000f00 */
[----:B--2---:R-:W-:Y:S01]  /*0de0*/  FMUL R63, R63, UR9 ;  /* 0x000000093f3f7c20 */ /* 0x004fe20008400000 */
[----:B----4-:R-:W-:Y:S02]  /*0df0*/  I2FP.F32.U32 R62, UR4 ;  /* 0x00000004003e7c45 */ /* 0x010fe40008201000 */
[----:B------:R-:W-:-:S05]  /*0e00*/  CS2R.32 R2, SR_CgaSize ;  /* 0x0000000000027805 */ /* 0x000fca0000008a00 */
[----:B------:R-:W-:-:S06]  /*0e10*/  IMAD R2, R2, -0xa0, RZ ;  /* 0xffffff6002027824 */ /* 0x000fcc00078e02ff */
[----:B------:R-:W2:Y:S01]  /*0e20*/  LDC R2, c[0x0][R2+0x2a4] ;  /* 0x0000a90002027b82 */ /* 0x000ea20000000800 */
[----:B------:R-:W-:Y:S01]  /*0e30*/  MOV R14, UR4 ;  /* 0x00000004000e7c02 */ /* 0x000fe20008000f00 */
[----:B------:R-:W4:Y:S01]  /*0e40*/  F2I.U32.TRUNC.NTZ R63, R63 ;  /* 0x0000003f003f7305 */ /* 0x000f22000020f000 */
[----:B---3--:R-:W-:-:S05]  /*0e50*/  FMUL R62, R62, UR7 ;  /* 0x000000073e3e7c20 */ /* 0x008fca0008400000 */
[----:B------:R-:W-:Y:S01]  /*0e60*/  BAR.SYNC.DEFER_BLOCKING 0x0 ;  /* 0x0000000000007b1d */ /* 0x000fe20000010000 */
[----:B------:R-:W-:-:S05]  /*0e70*/  ISETP.GE.AND P0, PT, R10, 0x1, PT ;  /* 0x000000010a00780c */ /* 0x000fca0003f06270 */
[----:B------:R-:W3:Y:S02]  /*0e80*/  F2I.U32.TRUNC.NTZ R62, R62 ;  /* 0x0000003e003e7305 */ /* 0x000ee4000020f000 */
[----:B------:R-:W2:Y:S01]  /*0e90*/  S2UR UR36, SR_CTAID.Z ;  /* 0x00000000002479c3 */ /* 0x000ea20000002700 */
[----:B----4-:R-:W-:-:S05]  /*0ea0*/  IADD3 R63, PT, PT, -R63, RZ, RZ ;  /* 0x000000ff3f3f7210 */ /* 0x010fca0007ffe1ff */
[----:B-1----:R-:W-:Y:S01]  /*0eb0*/  IMAD R63, R3, R63, UR5 ;  /* 0x00000005033f7e24 */ /* 0x002fe2000f8e023f */
[----:B---3--:R-:W-:-:S05]  /*0ec0*/  IADD3 R62, PT, PT, -R62, RZ, RZ ;  /* 0x000000ff3e3e7210 */ /* 0x008fca0007ffe1ff */
[----:B--2---:R-:W-:Y:S01]  /*0ed0*/  IMAD R62, R2, R62, UR4 ;  /* 0x00000004023e7e24 */ /* 0x004fe2000f8e023e */
[----:B------:R-:W-:Y:S06]  /*0ee0*/  @!P0 BRA `(.L_x_15) ;  /* 0x0000000000b88947 */ /* 0x000fec0003800000 */
[----:B------:R-:W1:Y:S01]  /*0ef0*/  LDC.64 R4, c[0x0][0xb18] ;  /* 0x0002c600ff047b82 */ /* 0x000e620000000a00 */
[----:B------:R-:W-:-:S07]  /*0f00*/  ISETP.NE.AND P0, PT, R10, 0x1, PT ;  /* 0x000000010a00780c */ /* 0x000fce0003f05270 */
[----:B------:R-:W2:Y:S08]  /*0f10*/  LDC R9, c[0x0][0xb0c] ;  /* 0x0002c300ff097b82 */ /* 0x000eb00000000800 */
[----:B------:R-:W3:Y:S08]  /*0f20*/  LDC R12, c[0x0][0x370] ;  /* 0x0000dc00ff0c7b82 */ /* 0x000ef00000000800 */
[----:B------:R-:W4:Y:S01]  /*0f30*/  LDC R11, c[0x0][0x374] ;  /* 0x0000dd00ff0b7b82 */ /* 0x000f220000000800 */
[----:B-1----:R-:W-:-:S07]  /*0f40*/  ISETP.NE.AND P1, PT, R4, 0x1, PT ;  /* 0x000000010400780c */ /* 0x002fce0003f25270 */
[----:B------:R-:W3:Y:S01]  /*0f50*/  LDC.64 R6, c[0x0][0xb10] ;  /* 0x0002c400ff067b82 */ /* 0x000ee20000000a00 */
[----:B--2---:R-:W-:-:S07]  /*0f60*/  ISETP.NE.AND P2, PT, R9, 0x1, PT ;  /* 0x000000010900780c */ /* 0x004fce0003f45270 */
[----:B------:R-:W1:Y:S08]  /*0f70*/  LDC R8, c[0x0][0xb20] ;  /* 0x0002c800ff087b82 */ /* 0x000e700000000800 */
[----:B------:R-:W2:Y:S01]  /*0f80*/  LDC.64 R2, c[0x0][0xb28] ;  /* 0x0002ca00ff027b82 */ /* 0x000ea20000000a00 */
[----:B----4-:R-:W-:-:S04]  /*0f90*/  IMAD.HI.U32 R13, R11, R5, RZ ;  /* 0x000000050b0d7227 */ /* 0x010fc800078e00ff */
[----:B------:R-:W-:-:S04]  /*0fa0*/  IMAD.HI.U32 R5, R14, R5, RZ ;  /* 0x000000050e057227 */ /* 0x000fc800078e00ff */
[----:B---3--:R-:W-:-:S05]  /*0fb0*/  IMAD.HI.U32 R16, R12, R6, RZ ;  /* 0x000000060c107227 */ /* 0x008fca00078e00ff */
[-C--:B------:R-:W-:Y:S01]  /*0fc0*/  @P2 SHF.R.U32.HI R12, RZ, R7.reuse, R16 ;  /* 0x00000007ff0c2219 */ /* 0x080fe20000011610 */
[----:B------:R-:W-:Y:S01]  /*0fd0*/  IMAD.HI.U32 R16, R15, R6, RZ ;  /* 0x000000060f107227 */ /* 0x000fe200078e00ff */
[-C--:B-1----:R-:W-:Y:S02]  /*0fe0*/  @P1 SHF.R.U32.HI R11, RZ, R8.reuse, R13 ;  /* 0x00000008ff0b1219 */ /* 0x082fe4000001160d */
[----:B------:R-:W-:Y:S02]  /*0ff0*/  SHF.R.U32.HI R5, RZ, R8, R5 ;  /* 0x00000008ff057219 */ /* 0x000fe40000011605 */
[----:B------:R-:W-:Y:S02]  /*1000*/  SHF.R.U32.HI R16, RZ, R7, R16 ;  /* 0x00000007ff107219 */ /* 0x000fe40000011610 */
[----:B------:R-:W-:Y:S01]  /*1010*/  SEL R5, R14, R5, !P1 ;  /* 0x000000050e057207 */ /* 0x000fe20004800000 */
[----:B--2---:R-:W-:Y:S01]  /*1020*/  IMAD.HI.U32 R13, R11, R2, RZ ;  /* 0x000000020b0d7227 */ /* 0x004fe200078e00ff */
[----:B------:R-:W-:-:S03]  /*1030*/  SEL R16, R15, R16, !P2 ;  /* 0x000000100f107207 */ /* 0x000fc60005000000 */
[----:B------:R-:W-:Y:S01]  /*1040*/  IMAD.HI.U32 R6, R12, R2, RZ ;  /* 0x000000020c067227 */ /* 0x000fe200078e00ff */
[----:B------:R-:W-:-:S04]  /*1050*/  @P0 SHF.R.U32.HI R11, RZ, R3, R13 ;  /* 0x00000003ff0b0219 */ /* 0x000fc8000001160d */
[----:B------:R-:W-:Y:S01]  /*1060*/  @P0 SHF.R.U32.HI R12, RZ, R3, R6 ;  /* 0x00000003ff0c0219 */ /* 0x000fe20000011606 */
[----:B------:R-:W-:-:S04]  /*1070*/  IMAD R11, R11, R10, RZ ;  /* 0x0000000a0b0b7224 */ /* 0x000fc800078e02ff */
[----:B------:R-:W-:Y:S01]  /*1080*/  IMAD R6, R12, R10, RZ ;  /* 0x0000000a0c067224 */ /* 0x000fe200078e02ff */
[----:B------:R-:W-:-:S04]  /*1090*/  ISETP.GE.AND P1, PT, R5, R11, PT ;  /* 0x0000000b0500720c */ /* 0x000fc80003f26270 */
[----:B------:R-:W-:Y:S01]  /*10a0*/  ISETP.GE.OR P1, PT, R16, R6, P1 ;  /* 0x000000061000720c */ /* 0x000fe20000f26670 */
[----:B------:R-:W-:-:S05]  /*10b0*/  IMAD.HI.U32 R6, R5, R2, RZ ;  /* 0x0000000205067227 */ /* 0x000fca00078e00ff */
[----:B------:R-:W-:-:S04]  /*10c0*/  SHF.R.U32.HI R6, RZ, R3, R6 ;  /* 0x00000003ff067219 */ /* 0x000fc80000011606 */
[----:B------:R-:W-:-:S03]  /*10d0*/  SEL R6, R5, R6, !P0 ;  /* 0x0000000605067207 */ /* 0x000fc60004000000 */
[----:B------:R-:W-:Y:S01]  /*10e0*/  @!P1 IMAD.HI.U32 R7, R16, R2, RZ ;  /* 0x0000000210079227 */ /* 0x000fe200078e00ff */
[----:B------:R-:W-:-:S04]  /*10f0*/  IADD3 R2, PT, PT, -R6, RZ, RZ ;  /* 0x000000ff06027210 */ /* 0x000fc80007ffe1ff */
[----:B------:R-:W-:Y:S01]  /*1100*/  @!P1 SHF.R.U32.HI R3, RZ, R3, R7 ;  /* 0x00000003ff039219 */ /* 0x000fe20000011607 */
[----:B------:R-:W-:Y:S01]  /*1110*/  IMAD R2, R10, R2, R5 ;  /* 0x000000020a027224 */ /* 0x000fe200078e0205 */
[----:B------:R-:W-:Y:S02]  /*1120*/  IADD3 R7, PT, PT, -R5, RZ, RZ ;  /* 0x000000ff05077210 */ /* 0x000fe40007ffe1ff */
[----:B------:R-:W-:-:S03]  /*1130*/  @!P1 SEL R3, R16, R3, !P0 ;  /* 0x0000000310039207 */ /* 0x000fc60004000000 */
[----:B------:R-:W-:Y:S02]  /*1140*/  IMAD R7, R4, R7, R14 ;  /* 0x0000000704077224 */ /* 0x000fe400078e020e */
[--C-:B------:R-:W-:Y:S02]  /*1150*/  @!P1 IMAD.IADD R6, R6, 0x1, -R3.reuse ;  /* 0x0000000106069824 */ /* 0x100fe400078e0a03 */
[----:B------:R-:W-:Y:S01]  /*1160*/  @!P1 IMAD R3, R2, R12, R3 ;  /* 0x0000000c02039224 */ /* 0x000fe200078e0203 */
[----:B------:R-:W-:Y:S01]  /*1170*/  IADD3 R2, PT, PT, -R16, RZ, RZ ;  /* 0x000000ff10027210 */ /* 0x000fe20007ffe1ff */
[----:B------:R-:W-:Y:S02]  /*1180*/  @!P1 IMAD R5, R6, R10, R16 ;  /* 0x0000000a06059224 */ /* 0x000fe400078e0210 */
[----:B------:R-:W-:Y:S02]  /*1190*/  @!P1 IMAD.MOV.U32 R16, RZ, RZ, R3 ;  /* 0x000000ffff109224 */ /* 0x000fe400078e0003 */
[----:B------:R-:W-:-:S02]  /*11a0*/  IMAD R2, R9, R2, R15 ;  /* 0x0000000209027224 */ /* 0x000fc400078e020f */
[----:B------:R-:W-:Y:S02]  /*11b0*/  IMAD R14, R5, R4, R7 ;  /* 0x00000004050e7224 */ /* 0x000fe400078e0207 */
[----:B------:R-:W-:Y:S02]  /*11c0*/  IMAD R15, R16, R9, R2 ;  /* 0x00000009100f7224 */ /* 0x000fe400078e0202 */
.L_x_15:
[----:B------:R-:W1:Y:S01]  /*11d0*/  LDCU UR4, c[0x0][0xb30] ;  /* 0x00016600ff0477ac */ /* 0x000e620008000800 */
[----:B------:R-:W2:Y:S08]  /*11e0*/  S2UR UR37, SR_CgaCtaId ;  /* 0x00000000002579c3 */ /* 0x000eb00000008800 */
[----:B------:R-:W3:Y:S01]  /*11f0*/  LDC R26, c[0x0][0xb24] ;  /* 0x0002c900ff1a7b82 */ /* 0x000ee20000000800 */
[----:B-1----:R-:W-:-:S09]  /*1200*/  UISETP.NE.AND UP1, UPT, UR4, 0x1, UPT ;  /* 0x000000010400788c */ /* 0x002fd2000bf25270 */
[----:B--2---:R-:W-:Y:S05]  /*1210*/  BRA.U UP1, `(.L_x_16) ;  /* 0x0000000101407547 */ /* 0x004fea000b800000 */
[----:B------:R-:W1:Y:S08]  /*1220*/  LDC.64 R4, c[0x0][0xb10] ;  /* 0x0002c400ff047b82 */ /* 0x000e700000000a00 */
[----:B------:R-:W2:Y:S08]  /*1230*/  LDC.64 R2, c[0x0][0xb18] ;  /* 0x0002c600ff027b82 */ /* 0x000eb00000000a00 */
[----:B------:R-:W4:Y:S08]  /*1240*/  LDC R6, c[0x0][0xb20] ;  /* 0x0002c800ff067b82 */ /* 0x000f300000000800 */
[----:B------:R-:W3:Y:S01]  /*1250*/  LDC R7, c[0x0][0xb0c] ;  /* 0x0002c300ff077b82 */ /* 0x000ee20000000800 */
[----:B-1----:R-:W-:-:S05]  /*1260*/  IMAD.HI.U32 R4, R15, R4, RZ ;  /* 0x000000040f047227 */ /* 0x002fca00078e00ff */
[----:B------:R-:W-:Y:S01]  /*1270*/  SHF.R.U32.HI R4, RZ, R5, R4 ;  /* 0x00000005ff047219 */ /* 0x000fe20000011604 */
[----:B--2---:R-:W-:Y:S01]  /*1280*/  IMAD.HI.U32 R3, R14, R3, RZ ;  /* 0x000000030e037227 */ /* 0x004fe200078e00ff */
[----:B------:R-:W-:-:S04]  /*1290*/  ISETP.NE.AND P0, PT, R2, 0x1, PT ;  /* 0x000000010200780c */ /* 0x000fc80003f05270 */
[----:B----4-:R-:W-:-:S04]  /*12a0*/  SHF.R.U32.HI R3, RZ, R6, R3 ;  /* 0x00000006ff037219 */ /* 0x010fc80000011603 */
[----:B------:R-:W-:Y:S02]  /*12b0*/  SEL R3, R14, R3, !P0 ;  /* 0x000000030e037207 */ /* 0x000fe40004000000 */
[----:B---3--:R-:W-:-:S04]  /*12c0*/  ISETP.NE.AND P1, PT, R7, 0x1, PT ;  /* 0x000000010700780c */ /* 0x008fc80003f25270 */
[----:B------:R-:W-:-:S05]  /*12d0*/  SEL R4, R15, R4, !P1 ;  /* 0x000000040f047207 */ /* 0x000fca0004800000 */
[----:B------:R-:W-:Y:S02]  /*12e0*/  IMAD.IADD R5, R3, 0x1, -R4 ;  /* 0x0000000103057824 */ /* 0x000fe400078e0a04 */
[----:B------:R-:W-:Y:S02]  /*12f0*/  IMAD.IADD R3, R4, 0x1, -R3 ;  /* 0x0000000104037824 */ /* 0x000fe400078e0a03 */
[----:B------:R-:W-:Y:S02]  /*1300*/  IMAD R15, R5, R7, R15 ;  /* 0x00000007050f7224 */ /* 0x000fe400078e020f */
[----:B------:R-:W-:-:S07]  /*1310*/  IMAD R14, R3, R2, R14 ;  /* 0x00000002030e7224 */ /* 0x000fce00078e020e */
.L_x_16:
[----:B------:R-:W-:Y:S01]  /*1320*/  BAR.SYNC.DEFER_BLOCKING 0x0 ;  /* 0x0000000000007b1d */ /* 0x000fe20000010000 */
[----:B------:R-:W-:Y:S01]  /*1330*/  UISETP.NE.AND UP1, UPT, UR8, 0x2, UPT ;  /* 0x000000020800788c */ /* 0x000fe2000bf25270 */
[----:B------:R-:W-:Y:S02]  /*1340*/  ISETP.NE.OR P5, PT, R0, 0x2, !P5 ;  /* 0x000000020000780c */ /* 0x000fe40006fa5670 */
[----:B------:R-:W-:-:S06]  /*1350*/  LOP3.LUT R2, R76, 0x1f, RZ, 0xc0, !PT ;  /* 0x0000001f4c027812 */ /* 0x000fcc00078ec0ff */
[----:B------:R-:W-:Y:S05]  /*1360*/  BRA.U UP1, `(.L_x_17) ;  /* 0x0000001101647547 */ /* 0x000fea000b800000 */
[----:B------:R-:W1:Y:S01]  /*1370*/  LDCU UR13, c[0x0][0x38c] ;  /* 0x00007180ff0d77ac */ /* 0x000e620008000800 */
[----:B------:R-:W2:Y:S01]  /*1380*/  LDC R8, c[0x0][0x370] ;  /* 0x0000dc00ff087b82 */ /* 0x000ea20000000800 */
[----:B------:R-:W-:Y:S01]  /*1390*/  PLOP3.LUT P1, PT, PT, PT, UP2, 0x80, 0x8 ;  /* 0x000000000008781c */ /* 0x000fe20003f2f028 */
[----:B------:R-:W-:Y:S01]  /*13a0*/  IMAD.MOV.U32 R17, RZ, RZ, 0x1 ;  /* 0x00000001ff117424 */ /* 0x000fe200078e00ff */
[----:B------:R-:W-:Y:S01]  /*13b0*/  ISETP.EQ.OR P4, PT, R2, RZ, P5 ;  /* 0x000000ff0200720c */ /* 0x000fe20002f82670 */
[----:B------:R-:W-:Y:S01]  /*13c0*/  IMAD.MOV.U32 R16, RZ, RZ, RZ ;  /* 0x000000ffff107224 */ /* 0x000fe200078e00ff */
[----:B------:R-:W-:Y:S02]  /*13d0*/  PLOP3.LUT P1, PT, P1, PT, PT, 0x8, 0x80 ;  /* 0x000000000080781c */ /* 0x000fe40000f2e170 */
[----:B------:R-:W-:Y:S01]  /*13e0*/  CS2R R12, SRZ ;  /* 0x00000000000c7805 */ /* 0x000fe2000001ff00 */
[----:B------:R-:W-:Y:S01]  /*13f0*/  IMAD.MOV.U32 R11, RZ, RZ, 0x1 ;  /* 0x00000001ff0b7424 */ /* 0x000fe200078e00ff */
[----:B------:R-:W4:Y:S01]  /*1400*/  LDC R0, c[0x0][0x374] ;  /* 0x0000dd00ff007b82 */ /* 0x000f220000000800 */
[----:B------:R-:W2:Y:S01]  /*1410*/  LDCU.64 UR22, c[0x0][0x348] ;  /* 0x00006900ff1677ac */ /* 0x000ea20008000a00 */
[----:B------:R-:W-:Y:S01]  /*1420*/  UMOV UR6, URZ ;  /* 0x000000ff00067c82 */ /* 0x000fe20008000000 */
[----:B-1----:R-:W-:-:S04]  /*1430*/  UIADD3 UR5, UPT, UPT, UR13, 0x3f, URZ ;  /* 0x0000003f0d057890 */ /* 0x002fc8000fffe0ff */
[----:B------:R-:W-:-:S04]  /*1440*/  USHF.R.S32.HI UR4, URZ, 0x1f, UR5 ;  /* 0x0000001fff047899 */ /* 0x000fc80008011405 */
[----:B------:R-:W-:-:S04]  /*1450*/  ULEA.HI UR4, UR4, UR5, URZ, 0x6 ;  /* 0x0000000504047291 */ /* 0x000fc8000f8f30ff */
[----:B------:R-:W-:Y:S02]  /*1460*/  USHF.R.S32.HI UR15, URZ, 0x6, UR4 ;  /* 0x00000006ff0f7899 */ /* 0x000fe40008011404 */
[----:B------:R-:W-:Y:S02]  /*1470*/  UIADD3 UR4, UPT, UPT, UR13, -0x1, URZ ;  /* 0xffffffff0d047890 */ /* 0x000fe4000fffe0ff */
[----:B------:R-:W-:Y:S02]  /*1480*/  UISETP.LT.U32.AND UP0, UPT, UR15, 0x2, UPT ;  /* 0x000000020f00788c */ /* 0x000fe4000bf01070 */
[----:B------:R-:W-:Y:S02]  /*1490*/  UISETP.GE.U32.AND UP1, UPT, UR4, -0x7f, UPT ;  /* 0xffffff810400788c */ /* 0x000fe4000bf26070 */
[----:B------:R-:W-:Y:S02]  /*14a0*/  USEL UR14, UR15, 0x2, UP0 ;  /* 0x000000020f0e7887 */ /* 0x000fe40008000000 */
[----:B------:R-:W-:-:S02]  /*14b0*/  UIADD3 UR13, UPT, UPT, UR13, 0x7e, URZ ;  /* 0x0000007e0d0d7890 */ /* 0x000fc4000fffe0ff */
[----:B------:R-:W-:Y:S02]  /*14c0*/  UIADD3 UR5, UPT, UPT, UR14, -0x1, URZ ;  /* 0xffffffff0e057890 */ /* 0x000fe4000fffe0ff */
[----:B------:R-:W-:-:S03]  /*14d0*/  UIADD3 UR7, UPT, UPT, UR15, -UR14, URZ ;  /* 0x8000000e0f077290 */ /* 0x000fc6000fffe0ff */
[----:B------:R-:W-:-:S04]  /*14e0*/  @UP1 UIADD3 UR5, UPT, UPT, UR14, URZ, URZ ;  /* 0x000000ff0e051290 */ /* 0x000fc8000fffe0ff */
[----:B--2---:R-:W-:-:S12]  /*14f0*/  UIADD3 UR5, UPT, UPT, UR5, 0x1, URZ ;  /* 0x0000000105057890 */ /* 0x004fd8000fffe0ff */
.L_x_35:
[----:B------:R-:W-:Y:S01]  /*1500*/  UISETP.NE.AND UP0, UPT, UR37, URZ, UPT ;  /* 0x000000ff2500728c */ /* 0x000fe2000bf05270 */
[----:B------:R-:W1:Y:S08]  /*1510*/  S2UR UR37, SR_CgaCtaId ;  /* 0x00000000002579c3 */ /* 0x000e700000008800 */
[----:B------:R-:W-:Y:S05]  /*1520*/  BRA.U UP0, `(.L_x_18) ;  /* 0x0000000100347547 */ /* 0x000fea000b800000 */
[----:B------:R-:W2:Y:S01]  /*1530*/  S2R R2, SR_CgaCtaId ;  /* 0x0000000000027919 */ /* 0x000ea20000008800 */
[----:B------:R-:W-:-:S04]  /*1540*/  MOV R3, 0x400 ;  /* 0x0000040000037802 */ /* 0x000fc80000000f00 */
[----:B--2---:R-:W-:Y:S02]  /*1550*/  LEA R2, R2, R3, 0x18 ;  /* 0x0000000302027211 */ /* 0x004fe400078ec0ff */
[----:B------:R-:W-:-:S03]  /*1560*/  SHF.L.U32 R3, R11, 0x1f, RZ ;  /* 0x0000001f0b037819 */ /* 0x000fc600000006ff */
[----:B------:R-:W-:-:S04]  /*1570*/  IMAD R2, R12, 0x8, R2 ;  /* 0x000000080c027824 */ /* 0x000fc800078e0202 */
[----:B------:R-:W2:Y:S02]  /*1580*/  SYNCS.PHASECHK.TRANS64.TRYWAIT P0, [R2+URZ+0xe0], R3 ;  /* 0x0000e003020075a7 */ /* 0x000ea400080011ff */
[----:B--2---:R-:W-:Y:S05]  /*1590*/  @!P0 BRA `(.L_x_19) ;  /* 0x0000008800388947 */ /* 0x004fea0003800000 */
.L_x_165:
[----:B------:R-:W-:Y:S01]  /*15a0*/  VIADD R12, R12, 0x1 ;  /* 0x000000010c0c7836 */ /* 0x000fe20000000000 */
[----:B------:R2:W-:Y:S04]  /*15b0*/  SYNCS.ARRIVE.TRANS64.A1T0 RZ, [R2+URZ+0xd0], RZ ;  /* 0x0000d0ff02ff79a7 */ /* 0x0005e800081000ff */
[----:B------:R-:W-:-:S04]  /*15c0*/  ISETP.NE.AND P0, PT, R12, 0x2, PT ;  /* 0x000000020c00780c */ /* 0x000fc80003f05270 */
[----:B------:R-:W-:Y:S02]  /*15d0*/  SEL R12, R12, RZ, P0 ;  /* 0x000000ff0c0c7207 */ /* 0x000fe40000000000 */
[----:B--2---:R-:W-:-:S04]  /*15e0*/  SEL R2, RZ, 0x1, P0 ;  /* 0x00000001ff027807 */ /* 0x004fc80000000000 */
[----:B------:R-:W-:-:S07]  /*15f0*/  LOP3.LUT R11, R11, R2, RZ, 0x3c, !PT ;  /* 0x000000020b0b7212 */ /* 0x000fce00078e3cff */
.L_x_18:
[----:B------:R-:W-:Y:S01]  /*1600*/  UMOV UR4, 0x400 ;  /* 0x0000040000047882 */ /* 0x000fe20000000000 */
[----:B------:R-:W-:Y:S01]  /*1610*/  SHF.L.U32 R2, R17, 0x1f, RZ ;  /* 0x0000001f11027819 */ /* 0x000fe200000006ff */
[----:B-1----:R-:W-:Y:S01]  /*1620*/  ULEA UR4, UR37, UR4, 0x18 ;  /* 0x0000000425047291 */ /* 0x002fe2000f8ec0ff */
[----:B------:R-:W-:Y:S01]  /*1630*/  R2UR UR35, R15 ;  /* 0x000000000f2372ca */ /* 0x000fe200000e0000 */
[----:B------:R-:W-:Y:S01]  /*1640*/  UISETP.GE.U32.AND UP0, UPT, UR13, 0x7f, UPT ;  /* 0x0000007f0d00788c */ /* 0x000fe2000bf06070 */
[----:B------:R-:W-:Y:S01]  /*1650*/  R2UR UR19, R14 ;  /* 0x000000000e1372ca */ /* 0x000fe200000e0000 */
[----:B------:R-:W-:Y:S01]  /*1660*/  ULEA UR8, UR6, UR4, 0x3 ;  /* 0x0000000406087291 */ /* 0x000fe2000f8e18ff */
[----:B------:R-:W-:-:S08]  /*1670*/  UMOV UR29, URZ ;  /* 0x000000ff001d7c82 */ /* 0x000fd00008000000 */
[----:B------:R1:W2:Y:S01]  /*1680*/  SYNCS.PHASECHK.TRANS64.TRYWAIT P0, [UR8+0x10], R2 ;  /* 0x00001002ff0075a7 */ /* 0x0002a20008001108 */
[----:B------:R-:W-:Y:S02]  /*1690*/  USHF.L.U32 UR35, UR35, 0x7, URZ ;  /* 0x0000000723237899 */ /* 0x000fe400080006ff */
[----:B------:R-:W-:Y:S01]  /*16a0*/  USHF.L.U32 UR19, UR19, 0x7, URZ ;  /* 0x0000000713137899 */ /* 0x000fe200080006ff */
[----:B------:R-:W-:Y:S11]  /*16b0*/  BRA.U !UP0, `(.L_x_20) ;  /* 0x0000000108d47547 */ /* 0x000ff6000b800000 */
[----:B------:R-:W-:Y:S01]  /*16c0*/  UMOV UR21, URZ ;  /* 0x000000ff00157c82 */ /* 0x000fe20008000000 */
[----:B------:R-:W-:-:S05]  /*16d0*/  UMOV UR42, UR6 ;  /* 0x00000006002a7c82 */ /* 0x000fca0008000000 */
.L_x_25:
[----:B-1----:R-:W-:Y:S01]  /*16e0*/  ULEA UR33, UR42, UR4, 0x3 ;  /* 0x000000042a217291 */ /* 0x002fe2000f8e18ff */
[----:B--2---:R-:W-:Y:S01]  /*16f0*/  @!P5 MOV R3, 0x10000 ;  /* 0x000100000003d802 */ /* 0x004fe20000000f00 */
[----:B--2---:R-:W-:Y:S10]  /*1700*/  @P0 BRA `(.L_x_21) ;  /* 0x00000000000c0947 */ /* 0x004ff40003800000 */
[----:B------:R-:W-:-:S04]  /*1710*/  SHF.L.U32 R4, R17, 0x1f, RZ ;  /* 0x0000001f11047819 */ /* 0x000fc800000006ff */
[----:B------:R-:W2:Y:S02]  /*1720*/  SYNCS.PHASECHK.TRANS64.TRYWAIT P0, [UR33+0x10], R4 ;  /* 0x00001004ff0075a7 */ /* 0x000ea40008001121 */
[----:B--2---:R-:W-:Y:S05]  /*1730*/  @!P0 BRA `(.L_x_22) ;  /* 0x0000008400e48947 */ /* 0x004fea0003800000 */
.L_x_21:
[----:B------:R2:W-:Y:S01]  /*1740*/  @!P5 SYNCS.ARRIVE.TRANS64 RZ, [UR33], R3 ;  /* 0x00000003ffffd9a7 */ /* 0x0005e20008000021 */
[----:B------:R-:W-:Y:S04]  /*1750*/  BSSY.RECONVERGENT B0, `(.L_x_23) ;  /* 0x0000003000007945 */ /* 0x000fe80003800200 */
[----:B------:R-:W-:Y:S05]  /*1760*/  @P4 BRA `(.L_x_24) ;  /* 0x0000000000044947 */ /* 0x000fea0003800000 */
[----:B------:R-:W-:Y:S05]  /*1770*/  BPT.TRAP 0x1 ;  /* 0x000000040000795c */ /* 0x000fea0000300000 */
.L_x_24:
[----:B------:R-:W-:Y:S05]  /*1780*/  BSYNC.RECONVERGENT B0 ;  /* 0x0000000000007941 */ /* 0x000fea0003800200 */
.L_x_23:
[----:B------:R-:W-:Y:S02]  /*1790*/  UIADD3 UR6, UPT, UPT, UR42, 0x1, URZ ;  /* 0x000000012a067890 */ /* 0x000fe4000fffe0ff */
[----:B------:R-:W-:Y:S02]  /*17a0*/  UIADD3 UR40, UP1, UPT, UR22, 0x80, URZ ;  /* 0x0000008016287890 */ /* 0x000fe4000ff3e0ff */
[----:B------:R-:W-:Y:S02]  /*17b0*/  UISETP.NE.AND UP0, UPT, UR6, 0x2, UPT ;  /* 0x000000020600788c */ /* 0x000fe4000bf05270 */
[----:B------:R-:W-:Y:S02]  /*17c0*/  USHF.L.U32 UR34, UR21, 0x6, URZ ;  /* 0x0000000615227899 */ /* 0x000fe400080006ff */
[----:B------:R-:W-:Y:S02]  /*17d0*/  USEL UR9, URZ, 0x1, UP0 ;  /* 0x00000001ff097887 */ /* 0x000fe40008000000 */
[----:B------:R-:W-:-:S02]  /*17e0*/  USEL UR6, UR6, URZ, UP0 ;  /* 0x000000ff06067287 */ /* 0x000fc40008000000 */
[----:B------:R-:W-:Y:S02]  /*17f0*/  UIADD3 UR38, UP0, UPT, UR22, 0x180, URZ ;  /* 0x0000018016267890 */ /* 0x000fe4000ff1e0ff */
[----:B------:R-:W-:Y:S01]  /*1800*/  ULEA UR8, UR6, UR4, 0x3 ;  /* 0x0000000406087291 */ /* 0x000fe2000f8e18ff */
[----:B------:R-:W-:Y:S01]  /*1810*/  LOP3.LUT R17, R17, UR9, RZ, 0x3c, !PT ;  /* 0x0000000911117c12 */ /* 0x000fe2000f8e3cff */
[----:B------:R-:W-:Y:S02]  /*1820*/  UIADD3.X UR41, UPT, UPT, URZ, UR23, URZ, UP1, !UPT ;  /* 0x00000017ff297290 */ /* 0x000fe40008ffe4ff */
[----:B------:R-:W-:Y:S01]  /*1830*/  UIADD3 UR26, UPT, UPT, UR34, 0x20, URZ ;  /* 0x00000020221a7890 */ /* 0x000fe2000fffe0ff */
[----:B-1----:R-:W-:Y:S01]  /*1840*/  SHF.L.U32 R2, R17, 0x1f, RZ ;  /* 0x0000001f11027819 */ /* 0x002fe200000006ff */
[----:B------:R-:W-:Y:S01]  /*1850*/  UIADD3.X UR39, UPT, UPT, URZ, UR23, URZ, UP0, !UPT ;  /* 0x00000017ff277290 */ /* 0x000fe200087fe4ff */
[----:B------:R-:W-:Y:S02]  /*1860*/  UMOV UR30, 0x0 ;  /* 0x00000000001e7882 */ /* 0x000fe40000000000 */
[----:B------:R1:W1:Y:S01]  /*1870*/  SYNCS.PHASECHK.TRANS64.TRYWAIT P0, [UR8+0x10], R2 ;  /* 0x00001002ff0075a7 */ /* 0x0002620008001108 */
[----:B------:R-:W-:Y:S01]  /*1880*/  ULEA UR8, UR42, UR4, 0xf ;  /* 0x000000042a087291 */ /* 0x000fe2000f8e78ff */
[----:B------:R-:W-:Y:S01]  /*1890*/  UMOV UR31, 0x10000000 ;  /* 0x10000000001f7882 */ /* 0x000fe20000000000 */
[----:B------:R-:W-:-:S02]  /*18a0*/  UMOV UR25, UR33 ;  /* 0x0000002100197c82 */ /* 0x000fc40008000000 */
[----:B------:R-:W-:Y:S02]  /*18b0*/  UIADD3 UR32, UPT, UPT, UR8, 0x8400, URZ ;  /* 0x0000840008207890 */ /* 0x000fe4000fffe0ff */
[----:B------:R-:W-:Y:S02]  /*18c0*/  UIADD3 UR24, UPT, UPT, UR8, 0xc400, URZ ;  /* 0x0000c40008187890 */ /* 0x000fe4000fffe0ff */
[----:B------:R-:W-:Y:S02]  /*18d0*/  UIADD3 UR16, UPT, UPT, UR8, 0x18400, URZ ;  /* 0x0001840008107890 */ /* 0x000fe4000fffe0ff */
[----:B------:R-:W-:Y:S01]  /*18e0*/  UIADD3 UR8, UPT, UPT, UR8, 0x1c400, URZ ;  /* 0x0001c40008087890 */ /* 0x000fe2000fffe0ff */
[----:B------:R-:W-:Y:S01]  /*18f0*/  UMOV UR27, UR35 ;  /* 0x00000023001b7c82 */ /* 0x000fe20008000000 */
[----:B------:R-:W-:Y:S01]  /*1900*/  UMOV UR28, UR36 ;  /* 0x00000024001c7c82 */ /* 0x000fe20008000000 */
[----:B------:R-:W-:Y:S01]  /*1910*/  UMOV UR17, UR33 ;  /* 0x0000002100117c82 */ /* 0x000fe20008000000 */
[----:B------:R-:W-:Y:S01]  /*1920*/  UMOV UR20, UR36 ;  /* 0x0000002400147c82 */ /* 0x000fe20008000000 */
[----:B------:R-:W-:Y:S01]  /*1930*/  UMOV UR18, UR34 ;  /* 0x0000002200127c82 */ /* 0x000fe20008000000 */
[----:B------:R1:W-:Y:S01]  /*1940*/  UTMALDG.3D [UR32], [UR40], desc[UR30] ;  /* 0x00001e20280075b4 */ /* 0x0003e20008011000 */
[----:B------:R-:W-:Y:S01]  /*1950*/  UMOV UR11, UR19 ;  /* 0x00000013000b7c82 */ /* 0x000fe20008000000 */
[----:B------:R-:W-:Y:S01]  /*1960*/  UMOV UR12, UR36 ;  /* 0x00000024000c7c82 */ /* 0x000fe20008000000 */
[----:B------:R-:W-:Y:S01]  /*1970*/  UMOV UR9, UR33 ;  /* 0x0000002100097c82 */ /* 0x000fe20008000000 */
[----:B------:R-:W-:Y:S01]  /*1980*/  UMOV UR10, UR26 ;  /* 0x0000001a000a7c82 */ /* 0x000fe20008000000 */
[----:B------:R-:W-:Y:S01]  /*1990*/  UIADD3 UR21, UPT, UPT, UR21, 0x1, URZ ;  /* 0x0000000115157890 */ /* 0x000fe2000fffe0ff */
[----:B------:R-:W-:Y:S01]  /*19a0*/  UMOV UR29, UR5 ;  /* 0x00000005001d7c82 */ /* 0x000fe20008000000 */
[----:B------:R1:W-:Y:S02]  /*19b0*/  UTMALDG.3D [UR24], [UR40], desc[UR30] ;  /* 0x00001e18280075b4 */ /* 0x0003e40008011000 */
[----:B------:R-:W-:Y:S01]  /*19c0*/  UISETP.NE.AND UP0, UPT, UR21, UR5, UPT ;  /* 0x000000051500728c */ /* 0x000fe2000bf05270 */
[----:B------:R-:W-:Y:S01]  /*19d0*/  UMOV UR42, UR6 ;  /* 0x00000006002a7c82 */ /* 0x000fe20008000000 */
[----:B------:R1:W-:Y:S01]  /*19e0*/  UTMALDG.3D [UR16], [UR38], desc[UR30] ;  /* 0x00001e10260075b4 */ /* 0x0003e20008011000 */
[----:B------:R1:W-:Y:S06]  /*19f0*/  UTMALDG.3D [UR8], [UR38], desc[UR30] ;  /* 0x00001e08260075b4 */ /* 0x0003ec0008011000 */
[----:B------:R-:W-:Y:S05]  /*1a00*/  BRA.U UP0, `(.L_x_25) ;  /* 0xfffffffd00347547 */ /* 0x000fea000b83ffff */
.L_x_20:
[----:B-1----:R-:W-:Y:S01]  /*1a10*/  ULEA UR8, UR6, UR4, 0x3 ;  /* 0x0000000406087291 */ /* 0x002fe2000f8e18ff */
[----:B------:R-:W-:Y:S01]  /*1a20*/  SHF.L.U32 R2, R17, 0x1f, RZ ;  /* 0x0000001f11027819 */ /* 0x000fe200000006ff */
[----:B------:R-:W-:Y:S01]  /*1a30*/  @!P1 SYNCS.ARRIVE.TRANS64.A1T0 RZ, [UR4+0x68], RZ ;  /* 0x000068ffffff99a7 */ /* 0x000fe20008100004 */
[----:B------:R-:W-:-:S06]  /*1a40*/  UISETP.GT.AND UP0, UPT, UR15, UR14, UPT ;  /* 0x0000000e0f00728c */ /* 0x000fcc000bf04270 */
[----:B--2---:R1:W2:Y:S03]  /*1a50*/  SYNCS.PHASECHK.TRANS64.TRYWAIT P0, [UR8+0x10], R2 ;  /* 0x00001002ff0075a7 */ /* 0x0042a60008001108 */
[----:B------:R-:W-:Y:S05]  /*1a60*/  BRA.U !UP0, `(.L_x_26) ;  /* 0x0000000108d07547 */ /* 0x000fea000b800000 */
[----:B------:R-:W-:Y:S01]  /*1a70*/  UIADD3 UR21, UPT, UPT, UR7, UR29, URZ ;  /* 0x0000001d07157290 */ /* 0x000fe2000fffe0ff */
[----:B------:R-:W-:-:S11]  /*1a80*/  UMOV UR42, UR6 ;  /* 0x00000006002a7c82 */ /* 0x000fd60008000000 */
.L_x_31:
[----:B-1----:R-:W-:Y:S01]  /*1a90*/  ULEA UR33, UR42, UR4, 0x3 ;  /* 0x000000042a217291 */ /* 0x002fe2000f8e18ff */
[----:B--2---:R-:W-:Y:S01]  /*1aa0*/  @!P5 MOV R3, 0x10000 ;  /* 0x000100000003d802 */ /* 0x004fe20000000f00 */
[----:B--2---:R-:W-:Y:S10]  /*1ab0*/  @P0 BRA `(.L_x_27) ;  /* 0x00000000000c0947 */ /* 0x004ff40003800000 */
[----:B------:R-:W-:-:S04]  /*1ac0*/  SHF.L.U32 R4, R17, 0x1f, RZ ;  /* 0x0000001f11047819 */ /* 0x000fc800000006ff */
[----:B------:R-:W2:Y:S02]  /*1ad0*/  SYNCS.PHASECHK.TRANS64.TRYWAIT P0, [UR33+0x10], R4 ;  /* 0x00001004ff0075a7 */ /* 0x000ea40008001121 */
[----:B--2---:R-:W-:Y:S05]  /*1ae0*/  @!P0 BRA `(.L_x_28) ;  /* 0x0000008400108947 */ /* 0x004fea0003800000 */
.L_x_27:
[----:B------:R2:W-:Y:S01]  /*1af0*/  @!P5 SYNCS.ARRIVE.TRANS64 RZ, [UR33], R3 ;  /* 0x00000003ffffd9a7 */ /* 0x0005e20008000021 */
[----:B------:R-:W-:Y:S04]  /*1b00*/  BSSY.RECONVERGENT B0, `(.L_x_29) ;  /* 0x0000003000007945 */ /* 0x000fe80003800200 */
[----:B------:R-:W-:Y:S05]  /*1b10*/  @P4 BRA `(.L_x_30) ;  /* 0x0000000000044947 */ /* 0x000fea0003800000 */
[----:B------:R-:W-:Y:S05]  /*1b20*/  BPT.TRAP 0x1 ;  /* 0x000000040000795c */ /* 0x000fea0000300000 */
.L_x_30:
[----:B------:R-:W-:Y:S05]  /*1b30*/  BSYNC.RECONVERGENT B0 ;  /* 0x0000000000007941 */ /* 0x000fea0003800200 */
.L_x_29:
        /* <DEDUP_REMOVED lines=31> */
[----:B------:R-:W-:Y:S01]  /*1d30*/  UMOV UR10, UR26 ;  /* 0x0000001a000a7c82 */ /* 0x000fe20008000000 */
[----:B------:R-:W-:Y:S01]  /*1d40*/  UIADD3 UR29, UPT, UPT, UR29, 0x1, URZ ;  /* 0x000000011d1d7890 */ /* 0x000fe2000fffe0ff */
[----:B------:R1:W-:Y:S01]  /*1d50*/  UTMALDG.3D [UR24], [UR40], desc[UR30] ;  /* 0x00001e18280075b4 */ /* 0x0003e20008011000 */
[----:B------:R-:W-:-:S02]  /*1d60*/  UMOV UR42, UR6 ;  /* 0x00000006002a7c82 */ /* 0x000fc40008000000 */
[----:B------:R-:W-:Y:S01]  /*1d70*/  UISETP.NE.AND UP0, UPT, UR29, UR21, UPT ;  /* 0x000000151d00728c */ /* 0x000fe2000bf05270 */
[----:B------:R1:W-:Y:S01]  /*1d80*/  UTMALDG.3D [UR16], [UR38], desc[UR30] ;  /* 0x00001e10260075b4 */ /* 0x0003e20008011000 */
[----:B------:R1:W-:Y:S07]  /*1d90*/  UTMALDG.3D [UR8], [UR38], desc[UR30] ;  /* 0x00001e08260075b4 */ /* 0x0003ee0008011000 */
[----:B------:R-:W-:Y:S05]  /*1da0*/  BRA.U UP0, `(.L_x_31) ;  /* 0xfffffffd00387547 */ /* 0x000fea000b83ffff */
.L_x_26:
[C---:B-1----:R-:W-:Y:S01]  /*1db0*/  LEA R2, R16.reuse, UR4, 0x3 ;  /* 0x0000000410027c11 */ /* 0x042fe2000f8e18ff */
[----:B------:R-:W-:Y:S01]  /*1dc0*/  NOP ;  /* 0x0000000000007918 */ /* 0x000fe20000000000 */
[----:B--2---:R-:W-:Y:S02]  /*1dd0*/  SHF.L.U32 R3, R13, 0x1f, RZ ;  /* 0x0000001f0d037819 */ /* 0x004fe400000006ff */
[----:B------:R-:W-:Y:S02]  /*1de0*/  LEA R4, R16, UR4, 0x4 ;  /* 0x0000000410047c11 */ /* 0x000fe4000f8e20ff */
[----:B------:R-:W1:Y:S02]  /*1df0*/  SYNCS.PHASECHK.TRANS64.TRYWAIT P0, [R2+URZ+0x70], R3 ;  /* 0x00007003020075a7 */ /* 0x000e6400080011ff */
[----:B-1----:R-:W-:Y:S05]  /*1e00*/  @!P0 BRA `(.L_x_32) ;  /* 0x0000008000608947 */ /* 0x002fea0003800000 */
.L_x_168:
[----:B------:R-:W2:Y:S01]  /*1e10*/  LDS.128 R4, [R4+0x100] ;  /* 0x0001000004047984 */ /* 0x000ea20000000c00 */
[----:B---3--:R-:W-:Y:S01]  /*1e20*/  ISETP.GE.AND P0, PT, R26, 0x1, PT ;  /* 0x000000011a00780c */ /* 0x008fe20003f06270 */
[----:B-1----:R-:W-:Y:S01]  /*1e30*/  VIADD R2, R2, 0x80 ;  /* 0x0000008002027836 */ /* 0x002fe20000000000 */
[----:B------:R-:W-:Y:S01]  /*1e40*/  @!PT LDS RZ, [RZ] ;  /* 0x00000000fffff984 */ /* 0x000fe20000000800 */
[----:B------:R-:W-:Y:S01]  /*1e50*/  @!PT LDS RZ, [RZ] ;  /* 0x00000000fffff984 */ /* 0x000fe20000000800 */
[----:B------:R-:W-:Y:S01]  /*1e60*/  @!PT LDS RZ, [RZ] ;  /* 0x00000000fffff984 */ /* 0x000fe20000000800 */
[----:B------:R-:W-:Y:S01]  /*1e70*/  @!PT LDS RZ, [RZ] ;  /* 0x00000000fffff984 */ /* 0x000fe20000000800 */
[----:B------:R1:W-:Y:S06]  /*1e80*/  MEMBAR.ALL.CTA ;  /* 0x0000000000007992 */ /* 0x0003ec0000008000 */
[----:B-1----:R-:W1:Y:S01]  /*1e90*/  FENCE.VIEW.ASYNC.S ;  /* 0x00000000000073c6 */ /* 0x002e620000000000 */
[----:B------:R-:W-:-:S04]  /*1ea0*/  PRMT R2, RZ, 0x654, R2 ;  /* 0x00000654ff027816 */ /* 0x000fc80000000002 */
[----:B-1----:R1:W-:Y:S01]  /*1eb0*/  SYNCS.ARRIVE.TRANS64.RED.A1T0 RZ, [R2+URZ], RZ ;  /* 0x000000ff02ff79a7 */ /* 0x0023e200081004ff */
[----:B--2---:R-:W-:-:S13]  /*1ec0*/  LOP3.LUT P2, RZ, R6, 0x1, RZ, 0xc0, !PT ;  /* 0x0000000106ff7812 */ /* 0x004fda000784c0ff */
[----:B------:R-:W-:Y:S01]  /*1ed0*/  @P2 SHF.R.U32.HI R3, RZ, 0x10, R5 ;  /* 0x00000010ff032819 */ /* 0x000fe20000011605 */
[----:B------:R-:W-:Y:S01]  /*1ee0*/  VOTEU.ANY UP0, P2 ;  /* 0x0000000000ff7886 */ /* 0x000fe20001000100 */
[----:B------:R-:W-:Y:S02]  /*1ef0*/  @P2 MOV R10, R4 ;  /* 0x00000004000a2202 */ /* 0x000fe40000000f00 */
[----:B------:R-:W-:Y:S02]  /*1f00*/  @P2 R2UR.BROADCAST UR8, R3 ;  /* 0x00000000030822ca */ /* 0x000fe400008e0000 */
[----:B------:R-:W-:-:S11]  /*1f10*/  @P2 LOP3.LUT R9, R5, 0xffff, RZ, 0xc0, !PT ;  /* 0x0000ffff05092812 */ /* 0x000fd600078ec0ff */
[----:B------:R-:W-:Y:S01]  /*1f20*/  @UP0 UMOV UR36, UR8 ;  /* 0x0000000800240c82 */ /* 0x000fe20008000000 */
[----:B-1----:R-:W-:Y:S05]  /*1f30*/  @!P0 BRA `(.L_x_33) ;  /* 0x0000000000b88947 */ /* 0x002fea0003800000 */
[----:B------:R-:W4:Y:S01]  /*1f40*/  LDC.64 R4, c[0x0][0xb18] ;  /* 0x0002c600ff047b82 */ /* 0x000f220000000a00 */
[----:B------:R-:W-:-:S07]  /*1f50*/  ISETP.NE.AND P3, PT, R26, 0x1, PT ;  /* 0x000000011a00780c */ /* 0x000fce0003f65270 */
[----:B------:R-:W1:Y:S08]  /*1f60*/  LDC.64 R6, c[0x0][0xb10] ;  /* 0x0002c400ff067b82 */ /* 0x000e700000000a00 */
[----:B------:R-:W2:Y:S08]  /*1f70*/  LDC R14, c[0x0][0xb20] ;  /* 0x0002c800ff0e7b82 */ /* 0x000eb00000000800 */
[----:B------:R-:W3:Y:S01]  /*1f80*/  LDC R15, c[0x0][0xb0c] ;  /* 0x0002c300ff0f7b82 */ /* 0x000ee20000000800 */
[----:B----4-:R-:W-:Y:S01]  /*1f90*/  IMAD.HI.U32 R19, R0, R5, RZ ;  /* 0x0000000500137227 */ /* 0x010fe200078e00ff */
[----:B------:R-:W-:-:S03]  /*1fa0*/  ISETP.NE.AND P0, PT, R4, 0x1, PT ;  /* 0x000000010400780c */ /* 0x000fc60003f05270 */
[----:B------:R-:W-:-:S03]  /*1fb0*/  IMAD.HI.U32 R5, R9, R5, RZ ;  /* 0x0000000509057227 */ /* 0x000fc600078e00ff */
[----:B------:R-:W4:Y:S01]  /*1fc0*/  LDC.64 R2, c[0x0][0xb28] ;  /* 0x0002ca00ff027b82 */ /* 0x000f220000000a00 */
[----:B-1----:R-:W-:-:S04]  /*1fd0*/  IMAD.HI.U32 R20, R8, R6, RZ ;  /* 0x0000000608147227 */ /* 0x002fc800078e00ff */
[----:B------:R-:W-:Y:S01]  /*1fe0*/  IMAD.HI.U32 R21, R10, R6, RZ ;  /* 0x000000060a157227 */ /* 0x000fe200078e00ff */
[----:B------:R-:W-:Y:S02]  /*1ff0*/  SHF.R.U32.HI R20, RZ, R7, R20 ;  /* 0x00000007ff147219 */ /* 0x000fe40000011614 */
[-C--:B--2---:R-:W-:Y:S02]  /*2000*/  SHF.R.U32.HI R19, RZ, R14.reuse, R19 ;  /* 0x0000000eff137219 */ /* 0x084fe40000011613 */
[----:B------:R-:W-:Y:S02]  /*2010*/  SHF.R.U32.HI R5, RZ, R14, R5 ;  /* 0x0000000eff057219 */ /* 0x000fe40000011605 */
[----:B------:R-:W-:Y:S02]  /*2020*/  SEL R19, R0, R19, !P0 ;  /* 0x0000001300137207 */ /* 0x000fe40004000000 */
[----:B------:R-:W-:Y:S02]  /*2030*/  SHF.R.U32.HI R21, RZ, R7, R21 ;  /* 0x00000007ff157219 */ /* 0x000fe40000011615 */
[----:B---3--:R-:W-:-:S02]  /*2040*/  ISETP.NE.AND P1, PT, R15, 0x1, PT ;  /* 0x000000010f00780c */ /* 0x008fc40003f25270 */
[----:B------:R-:W-:Y:S02]  /*2050*/  SEL R5, R9, R5, !P0 ;  /* 0x0000000509057207 */ /* 0x000fe40004000000 */
[----:B------:R-:W-:Y:S02]  /*2060*/  SEL R20, R8, R20, !P1 ;  /* 0x0000001408147207 */ /* 0x000fe40004800000 */
[----:B------:R-:W-:Y:S01]  /*2070*/  SEL R21, R10, R21, !P1 ;  /* 0x000000150a157207 */ /* 0x000fe20004800000 */
[----:B----4-:R-:W-:-:S04]  /*2080*/  IMAD.HI.U32 R18, R19, R2, RZ ;  /* 0x0000000213127227 */ /* 0x010fc800078e00ff */
        /* <DEDUP_REMOVED lines=10> */
[----:B------:R-:W-:-:S04]  /*2130*/  @!P0 IMAD.HI.U32 R7, R21, R2, RZ ;  /* 0x0000000215078227 */ /* 0x000fc800078e00ff */
[----:B------:R-:W-:Y:S01]  /*2140*/  IMAD.MOV R2, RZ, RZ, -R6 ;  /* 0x000000ffff027224 */ /* 0x000fe200078e0a06 */
[----:B------:R-:W-:Y:S02]  /*2150*/  @!P0 SHF.R.U32.HI R3, RZ, R3, R7 ;  /* 0x00000003ff038219 */ /* 0x000fe40000011607 */
[----:B------:R-:W-:Y:S01]  /*2160*/  IADD3 R7, PT, PT, -R5, RZ, RZ ;  /* 0x000000ff05077210 */ /* 0x000fe20007ffe1ff */
[----:B------:R-:W-:Y:S01]  /*2170*/  IMAD R2, R26, R2, R5 ;  /* 0x000000021a027224 */ /* 0x000fe200078e0205 */
        /* <DEDUP_REMOVED lines=10> */
.L_x_33:
[----:B------:R-:W1:Y:S02]  /*2220*/  LDCU UR8, c[0x0][0xb30] ;  /* 0x00016600ff0877ac */ /* 0x000e640008000800 */
[----:B-1----:R-:W-:-:S09]  /*2230*/  UISETP.NE.AND UP0, UPT, UR8, 0x1, UPT ;  /* 0x000000010800788c */ /* 0x002fd2000bf05270 */
[----:B------:R-:W-:Y:S05]  /*2240*/  BRA.U UP0, `(.L_x_34) ;  /* 0x0000000100407547 */ /* 0x000fea000b800000 */
[----:B------:R-:W1:Y:S08]  /*2250*/  LDC.64 R4, c[0x0][0xb10] ;  /* 0x0002c400ff047b82 */ /* 0x000e700000000a00 */
[----:B------:R-:W2:Y:S08]  /*2260*/  LDC.64 R2, c[0x0][0xb18] ;  /* 0x0002c600ff027b82 */ /* 0x000eb00000000a00 */
[----:B------:R-:W3:Y:S08]  /*2270*/  LDC R6, c[0x0][0xb20] ;  /* 0x0002c800ff067b82 */ /* 0x000ef00000000800 */
[----:B------:R-:W4:Y:S01]  /*2280*/  LDC R7, c[0x0][0xb0c] ;  /* 0x0002c300ff077b82 */ /* 0x000f220000000800 */
[----:B-1----:R-:W-:-:S05]  /*2290*/  IMAD.HI.U32 R4, R10, R4, RZ ;  /* 0x000000040a047227 */ /* 0x002fca00078e00ff */
[----:B------:R-:W-:Y:S01]  /*22a0*/  SHF.R.U32.HI R4, RZ, R5, R4 ;  /* 0x00000005ff047219 */ /* 0x000fe20000011604 */
[----:B--2---:R-:W-:Y:S01]  /*22b0*/  IMAD.HI.U32 R3, R9, R3, RZ ;  /* 0x0000000309037227 */ /* 0x004fe200078e00ff */
[----:B------:R-:W-:-:S04]  /*22c0*/  ISETP.NE.AND P0, PT, R2, 0x1, PT ;  /* 0x000000010200780c */ /* 0x000fc80003f05270 */
[----:B---3--:R-:W-:-:S04]  /*22d0*/  SHF.R.U32.HI R3, RZ, R6, R3 ;  /* 0x00000006ff037219 */ /* 0x008fc80000011603 */
[----:B------:R-:W-:Y:S02]  /*22e0*/  SEL R3, R9, R3, !P0 ;  /* 0x0000000309037207 */ /* 0x000fe40004000000 */
[----:B----4-:R-:W-:-:S04]  /*22f0*/  ISETP.NE.AND P1, PT, R7, 0x1, PT ;  /* 0x000000010700780c */ /* 0x010fc80003f25270 */
[----:B------:R-:W-:-:S05]  /*2300*/  SEL R4, R10, R4, !P1 ;  /* 0x000000040a047207 */ /* 0x000fca0004800000 */
[----:B------:R-:W-:Y:S02]  /*2310*/  IMAD.IADD R5, R3, 0x1, -R4 ;  /* 0x0000000103057824 */ /* 0x000fe400078e0a04 */
[----:B------:R-:W-:Y:S02]  /*2320*/  IMAD.IADD R3, R4, 0x1, -R3 ;  /* 0x0000000104037824 */ /* 0x000fe400078e0a03 */
[----:B------:R-:W-:Y:S02]  /*2330*/  IMAD R10, R5, R7, R10 ;  /* 0x00000007050a7224 */ /* 0x000fe400078e020a */
[----:B------:R-:W-:-:S07]  /*2340*/  IMAD R9, R3, R2, R9 ;  /* 0x0000000203097224 */ /* 0x000fce00078e0209 */
.L_x_34:
[----:B------:R-:W-:Y:S01]  /*2350*/  VIADD R16, R16, 0x1 ;  /* 0x0000000110107836 */ /* 0x000fe20000000000 */
[----:B------:R-:W-:Y:S01]  /*2360*/  PLOP3.LUT P1, PT, PT, PT, PT, 0x80, 0x8 ;  /* 0x000000000008781c */ /* 0x000fe20003f2f070 */
[----:B------:R-:W-:Y:S02]  /*2370*/  IMAD.IADD R15, R10, 0x1, R63 ;  /* 0x000000010a0f7824 */ /* 0x000fe400078e023f */
[----:B------:R-:W-:Y:S01]  /*2380*/  IMAD.IADD R14, R9, 0x1, R62 ;  /* 0x00000001090e7824 */ /* 0x000fe200078e023e */
[----:B------:R-:W-:-:S04]  /*2390*/  ISETP.NE.AND P0, PT, R16, 0x2, PT ;  /* 0x000000021000780c */ /* 0x000fc80003f05270 */
[----:B------:R-:W-:Y:S02]  /*23a0*/  SEL R2, RZ, 0x1, P0 ;  /* 0x00000001ff027807 */ /* 0x000fe40000000000 */
[----:B------:R-:W-:Y:S02]  /*23b0*/  SEL R16, R16, RZ, P0 ;  /* 0x000000ff10107207 */ /* 0x000fe40000000000 */
[----:B------:R-:W-:Y:S01]  /*23c0*/  LOP3.LUT R13, R13, R2, RZ, 0x3c, !PT ;  /* 0x000000020d0d7212 */ /* 0x000fe200078e3cff */
[----:B------:R-:W-:Y:S06]  /*23d0*/  @P2 BRA `(.L_x_35) ;  /* 0xfffffff000482947 */ /* 0x000fec000383ffff */
[----:B------:R-:W-:Y:S01]  /*23e0*/  UIADD3 UR5, UPT, UPT, UR4, 0x10, URZ ;  /* 0x0000001004057890 */ /* 0x000fe2000fffe0ff */
[----:B------:R-:W-:-:S03]  /*23f0*/  SHF.L.U32 R2, R17, 0x1f, RZ ;  /* 0x0000001f11027819 */ /* 0x000fc600000006ff */
[----:B------:R-:W-:-:S09]  /*2400*/  ULEA UR4, UR6, UR5, 0x3 ;  /* 0x0000000506047291 */ /* 0x000fd2000f8e18ff */
[----:B------:R-:W1:Y:S02]  /*2410*/  SYNCS.PHASECHK.TRANS64.TRYWAIT P0, [UR4], R2 ;  /* 0x00000002ff0075a7 */ /* 0x000e640008001104 */
[----:B-1----:R-:W-:Y:S05]  /*2420*/  @!P0 BRA `(.L_x_36) ;  /* 0x0000007800ec8947 */ /* 0x002fea0003800000 */
.L_x_170:
[----:B------:R-:W-:-:S04]  /*2430*/  UIADD3 UR6, UPT, UPT, UR6, 0x1, URZ ;  /* 0x0000000106067890 */ /* 0x000fc8000fffe0ff */
[----:B------:R-:W-:-:S04]  /*2440*/  UISETP.NE.AND UP0, UPT, UR6, 0x2, UPT ;  /* 0x000000020600788c */ /* 0x000fc8000bf05270 */
[----:B------:R-:W-:Y:S02]  /*2450*/  USEL UR4, URZ, 0x1, UP0 ;  /* 0x00000001ff047887 */ /* 0x000fe40008000000 */
[----:B------:R-:W-:-:S04]  /*2460*/  USEL UR6, UR6, URZ, UP0 ;  /* 0x000000ff06067287 */ /* 0x000fc80008000000 */
[----:B------:R-:W-:Y:S01]  /*2470*/  ULEA UR6, UR6, UR5, 0x3 ;  /* 0x0000000506067291 */ /* 0x000fe2000f8e18ff */
[----:B-1----:R-:W-:-:S04]  /*2480*/  LOP3.LUT R2, R17, UR4, RZ, 0x3c, !PT ;  /* 0x0000000411027c12 */ /* 0x002fc8000f8e3cff */
[----:B------:R-:W-:Y:S01]  /*2490*/  SHF.L.U32 R2, R2, 0x1f, RZ ;  /* 0x0000001f02027819 */ /* 0x000fe200000006ff */
[----:B----4-:R-:W-:-:S07]  /*24a0*/  IMAD.U32 R0, RZ, RZ, UR6 ;  /* 0x00000006ff007e24 */ /* 0x010fce000f8e00ff */
.L_x_37:
[----:B-1----:R1:W2:Y:S02]  /*24b0*/  SYNCS.PHASECHK.TRANS64.TRYWAIT P0, [R0+URZ], R2 ;  /* 0x00000002000075a7 */ /* 0x0022a400080011ff */
[----:B--2---:R-:W-:Y:S05]  /*24c0*/  @!P0 NANOSLEEP.SYNCS 0x989680 ;  /* 0x009896800000895d */ /* 0x004fea0003900000 */
[----:B------:R-:W2:Y:S02]  /*24d0*/  @!P0 SYNCS.PHASECHK.TRANS64 P0, [R0+URZ], R2 ;  /* 0x00000002000085a7 */ /* 0x000ea400080010ff */
[----:B--2---:R-:W-:Y:S05]  /*24e0*/  @P0 EXIT ;  /* 0x000000000000094d */ /* 0x004fea0003800000 */
[----:B------:R-:W-:Y:S05]  /*24f0*/  BRA `(.L_x_37) ;  /* 0xfffffffc00ec7947 */ /* 0x000fea000383ffff */
.L_x_17:
[----:B------:R-:W-:-:S04]  /*2500*/  UISETP.NE.AND UP1, UPT, UR37, URZ, UPT ;  /* 0x000000ff2500728c */ /* 0x000fc8000bf25270 */
[----:B------:R-:W-:-:S09]  /*2510*/  UISETP.NE.OR UP1, UPT, UR8, 0x1, UP1 ;  /* 0x000000010800788c */ /* 0x000fd20008f25670 */
[----:B------:R-:W-:Y:S05]  /*2520*/  BRA.U UP1, `(.L_x_38) ;  /* 0x0000000501487547 */ /* 0x000fea000b800000 */
[----:B------:R-:W-:Y:S01]  /*2530*/  ISETP.NE.AND P2, PT, R2, RZ, PT ;  /* 0x000000ff0200720c */ /* 0x000fe20003f45270 */
[----:B------:R-:W-:Y:S01]  /*2540*/  IMAD.MOV.U32 R12, RZ, RZ, 0x1 ;  /* 0x00000001ff0c7424 */ /* 0x000fe200078e00ff */
[----:B------:R-:W-:Y:S02]  /*2550*/  CS2R R10, SRZ ;  /* 0x00000000000a7805 */ /* 0x000fe4000001ff00 */
[----:B------:R-:W-:Y:S01]  /*2560*/  CS2R R8, SRZ ;  /* 0x0000000000087805 */ /* 0x000fe2000001ff00 */
[----:B------:R-:W-:Y:S01]  /*2570*/  UMOV UR4, 0x400 ;  /* 0x0000040000047882 */ /* 0x000fe20000000000 */
[----:B------:R-:W-:Y:S01]  /*2580*/  UMOV UR6, URZ ;  /* 0x000000ff00067c82 */ /* 0x000fe20008000000 */
[----:B------:R-:W-:-:S12]  /*2590*/  ULEA UR37, UR37, UR4, 0x18 ;  /* 0x0000000425257291 */ /* 0x000fd8000f8ec0ff */
.L_x_42:
[----:B------:R-:W-:Y:S02]  /*25a0*/  LEA R0, R8, UR37, 0x3 ;  /* 0x0000002508007c11 */ /* 0x000fe4000f8e18ff */
[----:B------:R-:W-:-:S03]  /*25b0*/  SHF.L.U32 R4, R9, 0x1f, RZ ;  /* 0x0000001f09047819 */ /* 0x000fc600000006ff */
[----:B------:R-:W-:Y:S01]  /*25c0*/  VIADD R5, R0, 0xe0 ;  /* 0x000000e000057836 */ /* 0x000fe20000000000 */
[----:B------:R-:W1:Y:S02]  /*25d0*/  SYNCS.PHASECHK.TRANS64.TRYWAIT P0, [R0+URZ+0xd0], R4 ;  /* 0x0000d004000075a7 */ /* 0x000e6400080011ff */
[----:B-1----:R-:W-:Y:S05]  /*25e0*/  @!P0 BRA `(.L_x_39) ;  /* 0x0000007800948947 */ /* 0x002fea0003800000 */
.L_x_171:
[----:B------:R-:W-:Y:S01]  /*25f0*/  ULEA UR5, UR6, UR37, 0x3 ;  /* 0x0000002506057291 */ /* 0x000fe2000f8e18ff */
[----:B-1----:R-:W-:Y:S01]  /*2600*/  PRMT R0, RZ, 0x654, R5 ;  /* 0x00000654ff007816 */ /* 0x002fe20000000005 */
[----:B------:R-:W-:Y:S01]  /*2610*/  @!P2 IMAD.MOV.U32 R4, RZ, RZ, 0x10 ;  /* 0x00000010ff04a424 */ /* 0x000fe200078e00ff */
[----:B------:R-:W-:Y:S01]  /*2620*/  SHF.L.U32 R5, R12, 0x1f, RZ ;  /* 0x0000001f0c057819 */ /* 0x000fe200000006ff */
[----:B------:R-:W-:Y:S01]  /*2630*/  UIADD3 UR4, UPT, UPT, UR5, 0x70, URZ ;  /* 0x0000007005047890 */ /* 0x000fe2000fffe0ff */
[----:B------:R1:W-:Y:S05]  /*2640*/  SYNCS.ARRIVE.TRANS64.RED.A1T0 RZ, [R0+URZ], RZ ;  /* 0x000000ff00ff79a7 */ /* 0x0003ea00081004ff */
[----:B------:R-:W-:Y:S01]  /*2650*/  IMAD.U32 R6, RZ, RZ, UR4 ;  /* 0x00000004ff067e24 */ /* 0x000fe2000f8e00ff */
[----:B------:R-:W2:Y:S04]  /*2660*/  SYNCS.PHASECHK.TRANS64.TRYWAIT P0, [UR5+0x80], R5 ;  /* 0x00008005ff0075a7 */ /* 0x000ea80008001105 */
[----:B------:R-:W-:Y:S01]  /*2670*/  PRMT R6, R2, 0x654, R6 ;  /* 0x0000065402067816 */ /* 0x000fe20000000006 */
[----:B-12---:R-:W-:Y:S06]  /*2680*/  @!P0 BRA `(.L_x_40) ;  /* 0x0000007800808947 */ /* 0x006fec0003800000 */
.L_x_173:
[----:B------:R-:W-:Y:S01]  /*2690*/  ULEA UR4, UR6, UR37, 0x4 ;  /* 0x0000002506047291 */ /* 0x000fe2000f8e20ff */
[----:B------:R-:W-:Y:S01]  /*26a0*/  SEL R3, R6, R3, !P2 ;  /* 0x0000000306037207 */ /* 0x000fe20005000000 */
[----:B------:R-:W-:Y:S01]  /*26b0*/  UIADD3 UR5, UPT, UPT, UR5, 0x70, URZ ;  /* 0x0000007005057890 */ /* 0x000fe2000fffe0ff */
[----:B-1----:R-:W-:Y:S01]  /*26c0*/  LEA R0, R11, UR37, 0x3 ;  /* 0x000000250b007c11 */ /* 0x002fe2000f8e18ff */
[----:B------:R-:W-:Y:S01]  /*26d0*/  UIADD3 UR4, UPT, UPT, UR4, 0x100, URZ ;  /* 0x0000010004047890 */ /* 0x000fe2000fffe0ff */
[----:B------:R1:W-:Y:S01]  /*26e0*/  @!P2 SYNCS.ARRIVE.TRANS64.RED RZ, [R3+URZ], R4 ;  /* 0x0000000403ffa9a7 */ /* 0x0003e200080004ff */
[----:B------:R-:W-:Y:S01]  /*26f0*/  UIADD3 UR6, UPT, UPT, UR6, 0x1, URZ ;  /* 0x0000000106067890 */ /* 0x000fe2000fffe0ff */
[----:B------:R-:W-:-:S03]  /*2700*/  VIADD R8, R8, 0x1 ;  /* 0x0000000108087836 */ /* 0x000fc60000000000 */
[----:B------:R-:W-:Y:S02]  /*2710*/  UISETP.NE.AND UP0, UPT, UR6, 0x2, UPT ;  /* 0x000000020600788c */ /* 0x000fe4000bf05270 */
[----:B------:R-:W-:Y:S01]  /*2720*/  ISETP.NE.AND P0, PT, R8, 0x2, PT ;  /* 0x000000020800780c */ /* 0x000fe20003f05270 */
[----:B------:R-:W-:Y:S06]  /*2730*/  UGETNEXTWORKID.BROADCAST [UR4], [UR5] ;  /* 0x00000000040073ca */ /* 0x000fec0008000100 */
[----:B------:R-:W-:Y:S02]  /*2740*/  USEL UR4, URZ, 0x1, UP0 ;  /* 0x00000001ff047887 */ /* 0x000fe40008000000 */
[----:B------:R-:W-:-:S04]  /*2750*/  USEL UR6, UR6, URZ, UP0 ;  /* 0x000000ff06067287 */ /* 0x000fc80008000000 */
[----:B------:R-:W-:Y:S02]  /*2760*/  LOP3.LUT R12, R12, UR4, RZ, 0x3c, !PT ;  /* 0x000000040c0c7c12 */ /* 0x000fe4000f8e3cff */
[----:B-1----:R-:W-:-:S04]  /*2770*/  SHF.L.U32 R4, R10, 0x1f, RZ ;  /* 0x0000001f0a047819 */ /* 0x002fc800000006ff */
[----:B------:R-:W1:Y:S02]  /*2780*/  SYNCS.PHASECHK.TRANS64.TRYWAIT P1, [R0+URZ+0x70], R4 ;  /* 0x00007004000075a7 */ /* 0x000e6400080211ff */
[----:B-1----:R-:W-:Y:S05]  /*2790*/  @!P1 BRA `(.L_x_41) ;  /* 0x0000007800549947 */ /* 0x002fea0003800000 */
.L_x_174:
[C---:B-1----:R-:W-:Y:S01]  /*27a0*/  LEA R4, R11.reuse, UR37, 0x4 ;  /* 0x000000250b047c11 */ /* 0x042fe2000f8e20ff */
[----:B------:R-:W-:Y:S01]  /*27b0*/  VIADD R0, R0, 0x80 ;  /* 0x0000008000007836 */ /* 0x000fe20000000000 */
[----:B------:R-:W-:Y:S01]  /*27c0*/  SEL R8, R8, RZ, P0 ;  /* 0x000000ff08087207 */ /* 0x000fe20000000000 */
[----:B------:R-:W-:-:S03]  /*27d0*/  VIADD R11, R11, 0x1 ;  /* 0x000000010b0b7836 */ /* 0x000fc60000000000 */
[----:B------:R-:W1:Y:S01]  /*27e0*/  LDS.128 R4, [R4+0x100] ;  /* 0x0001000004047984 */ /* 0x000e620000000c00 */
[----:B------:R-:W-:Y:S02]  /*27f0*/  PRMT R0, RZ, 0x654, R0 ;  /* 0x00000654ff007816 */ /* 0x000fe40000000000 */
[C---:B------:R-:W-:Y:S01]  /*2800*/  ISETP.NE.AND P1, PT, R11.reuse, 0x2, PT ;  /* 0x000000020b00780c */ /* 0x040fe20003f25270 */
[----:B------:R-:W-:Y:S01]  /*2810*/  @!PT LDS RZ, [RZ] ;  /* 0x00000000fffff984 */ /* 0x000fe20000000800 */
[----:B------:R-:W-:Y:S01]  /*2820*/  @!PT LDS RZ, [RZ] ;  /* 0x00000000fffff984 */ /* 0x000fe20000000800 */
[----:B------:R-:W-:Y:S01]  /*2830*/  @!PT LDS RZ, [RZ] ;  /* 0x00000000fffff984 */ /* 0x000fe20000000800 */
[----:B------:R-:W-:Y:S01]  /*2840*/  @!PT LDS RZ, [RZ] ;  /* 0x00000000fffff984 */ /* 0x000fe20000000800 */
[----:B------:R2:W-:Y:S06]  /*2850*/  MEMBAR.ALL.CTA ;  /* 0x0000000000007992 */ /* 0x0005ec0000008000 */
[----:B--2---:R-:W2:Y:S01]  /*2860*/  FENCE.VIEW.ASYNC.S ;  /* 0x00000000000073c6 */ /* 0x004ea20000000000 */
[----:B------:R-:W-:Y:S01]  /*2870*/  SEL R11, R11, RZ, P1 ;  /* 0x000000ff0b0b7207 */ /* 0x000fe20000800000 */
[----:B--2---:R2:W-:Y:S01]  /*2880*/  SYNCS.ARRIVE.TRANS64.RED.A1T0 RZ, [R0+URZ], RZ ;  /* 0x000000ff00ff79a7 */ /* 0x0045e200081004ff */
[----:B-1----:R-:W-:-:S02]  /*2890*/  LOP3.LUT P3, RZ, R6, 0x1, RZ, 0xc0, !PT ;  /* 0x0000000106ff7812 */ /* 0x002fc4000786c0ff */
[----:B------:R-:W-:-:S04]  /*28a0*/  SEL R4, RZ, 0x1, P1 ;  /* 0x00000001ff047807 */ /* 0x000fc80000800000 */
[----:B------:R-:W-:Y:S02]  /*28b0*/  LOP3.LUT R10, R10, R4, RZ, 0x3c, !PT ;  /* 0x000000040a0a7212 */ /* 0x000fe400078e3cff */
[----:B--2---:R-:W-:-:S04]  /*28c0*/  SEL R0, RZ, 0x1, P0 ;  /* 0x00000001ff007807 */ /* 0x004fc80000000000 */
[----:B------:R-:W-:Y:S01]  /*28d0*/  LOP3.LUT R9, R9, R0, RZ, 0x3c, !PT ;  /* 0x0000000009097212 */ /* 0x000fe200078e3cff */
[----:B------:R-:W-:Y:S06]  /*28e0*/  @P3 BRA `(.L_x_42) ;  /* 0xfffffffc002c3947 */ /* 0x000fec000383ffff */
[----:B------:R-:W-:Y:S01]  /*28f0*/  ULEA UR5, UR6, UR37, 0x3 ;  /* 0x0000002506057291 */ /* 0x000fe2000f8e18ff */
[----:B------:R-:W-:-:S08]  /*2900*/  SHF.L.U32 R2, R12, 0x1f, RZ ;  /* 0x0000001f0c027819 */ /* 0x000fd000000006ff */
[----:B------:R-:W1:Y:S02]  /*2910*/  SYNCS.PHASECHK.TRANS64 P0, [UR5+0x80], R2 ;  /* 0x00008002ff0075a7 */ /* 0x000e640008001005 */
[----:B-1----:R-:W-:Y:S05]  /*2920*/  @P0 BRA `(.L_x_43) ;  /* 0x0000000000080947 */ /* 0x002fea0003800000 */
[----:B------:R-:W1:Y:S02]  /*2930*/  SYNCS.PHASECHK.TRANS64.TRYWAIT P0, [UR5+0x80], R2 ;  /* 0x00008002ff0075a7 */ /* 0x000e640008001105 */
[----:B-1----:R-:W-:Y:S05]  /*2940*/  @!P0 BRA `(.L_x_44) ;  /* 0x0000007400fc8947 */ /* 0x002fea0003800000 */
.L_x_43:
[----:B------:R-:W-:-:S04]  /*2950*/  UIADD3 UR4, UPT, UPT, UR6, 0x1, URZ ;  /* 0x0000000106047890 */ /* 0x000fc8000fffe0ff */
[----:B------:R-:W-:-:S04]  /*2960*/  UISETP.NE.AND UP0, UPT, UR4, 0x2, UPT ;  /* 0x000000020400788c */ /* 0x000fc8000bf05270 */
[----:B------:R-:W-:Y:S02]  /*2970*/  USEL UR7, URZ, 0x1, UP0 ;  /* 0x00000001ff077887 */ /* 0x000fe40008000000 */
[----:B------:R-:W-:-:S04]  /*2980*/  USEL UR4, UR4, URZ, UP0 ;  /* 0x000000ff04047287 */ /* 0x000fc80008000000 */
[----:B------:R-:W-:Y:S01]  /*2990*/  ULEA UR4, UR4, UR37, 0x3 ;  /* 0x0000002504047291 */ /* 0x000fe2000f8e18ff */
[----:B-1----:R-:W-:-:S04]  /*29a0*/  LOP3.LUT R2, R12, UR7, RZ, 0x3c, !PT ;  /* 0x000000070c027c12 */ /* 0x002fc8000f8e3cff */
[----:B------:R-:W-:-:S04]  /*29b0*/  SHF.L.U32 R0, R2, 0x1f, RZ ;  /* 0x0000001f02007819 */ /* 0x000fc800000006ff */
[----:B------:R-:W1:Y:S02]  /*29c0*/  SYNCS.PHASECHK.TRANS64 P0, [UR4+0x80], R0 ;  /* 0x00008000ff0075a7 */ /* 0x000e640008001004 */
[----:B-1----:R-:W-:Y:S05]  /*29d0*/  @P0 EXIT ;  /* 0x000000000000094d */ /* 0x002fea0003800000 */
[----:B------:R-:W-:Y:S02]  /*29e0*/  SHF.L.U32 R2, R2, 0x1f, RZ ;  /* 0x0000001f02027819 */ /* 0x000fe400000006ff */
[----:B------:R-:W-:-:S07]  /*29f0*/  MOV R0, UR4 ;  /* 0x0000000400007c02 */ /* 0x000fce0008000f00 */
.L_x_45:
[----:B-1----:R1:W2:Y:S02]  /*2a00*/  SYNCS.PHASECHK.TRANS64.TRYWAIT P0, [R0+URZ+0x80], R2 ;  /* 0x00008002000075a7 */ /* 0x0022a400080011ff */
[----:B--2---:R-:W-:Y:S05]  /*2a10*/  @!P0 NANOSLEEP.SYNCS 0x989680 ;  /* 0x009896800000895d */ /* 0x004fea0003900000 */
[----:B------:R-:W2:Y:S02]  /*2a20*/  @!P0 SYNCS.PHASECHK.TRANS64 P0, [R0+URZ+0x80], R2 ;  /* 0x00008002000085a7 */ /* 0x000ea400080010ff */
[----:B--2---:R-:W-:Y:S05]  /*2a30*/  @P0 EXIT ;  /* 0x000000000000094d */ /* 0x004fea0003800000 */
[----:B------:R-:W-:Y:S05]  /*2a40*/  BRA `(.L_x_45) ;  /* 0xfffffffc00ec7947 */ /* 0x000fea000383ffff */
.L_x_38:
[----:B------:R-:W-:-:S09]  /*2a50*/  UISETP.NE.AND UP1, UPT, UR8, URZ, UPT ;  /* 0x000000ff0800728c */ /* 0x000fd2000bf25270 */
[----:B------:R-:W-:Y:S05]  /*2a60*/  BRA.U UP1, `(.L_x_46) ;  /* 0x0000001101247547 */ /* 0x000fea000b800000 */
[----:B------:R-:W-:Y:S01]  /*2a70*/  UMOV UR4, 0x40 ;  /* 0x0000004000047882 */ /* 0x000fe20000000000 */
[----:B------:R-:W-:Y:S01]  /*2a80*/  NOP ;  /* 0x0000000000007918 */ /* 0x000fe20000000000 */
[----:B------:R-:W-:Y:S01]  /*2a90*/  ULEA UR4, UR37, UR4, 0x18 ;  /* 0x0000000425047291 */ /* 0x000fe2000f8ec0ff */
[----:B------:R-:W-:Y:S02]  /*2aa0*/  UMOV UR5, 0x400 ;  /* 0x0000040000057882 */ /* 0x000fe40000000000 */
[----:B------:R-:W-:-:S06]  /*2ab0*/  ULEA UR37, UR37, UR5, 0x18 ;  /* 0x0000000525257291 */ /* 0x000fcc000f8ec0ff */
[----:B------:R-:W1:Y:S02]  /*2ac0*/  LDS.U8 R0, [UR4+0x1c] ;  /* 0x00001c04ff007984 */ /* 0x000e640008000000 */
[----:B-1----:R-:W-:-:S13]  /*2ad0*/  ISETP.NE.AND P0, PT, R0, RZ, PT ;  /* 0x000000ff0000720c */ /* 0x002fda0003f05270 */
[----:B------:R-:W-:Y:S05]  /*2ae0*/  @P0 BRA `(.L_x_47) ;  /* 0x0000000000580947 */ /* 0x000fea0003800000 */
[----:B------:R-:W-:-:S13]  /*2af0*/  ELECT P0, URZ, PT ;  /* 0x0000000000ff782f */ /* 0x000fda0003800000 */
[----:B------:R-:W-:Y:S05]  /*2b00*/  @!P0 BRA `(.L_x_48) ;  /* 0x0000000000608947 */ /* 0x000fea0003800000 */
[----:B------:R-:W-:Y:S01]  /*2b10*/  UMOV UR5, 0x10 ;  /* 0x0000001000057882 */ /* 0x000fe20000000000 */
[----:B------:R-:W-:Y:S01]  /*2b20*/  HFMA2 R0, -RZ, RZ, 0, 5.9604644775390625e-08 ;  /* 0x00000001ff007431 */ /* 0x000fe200000001ff */
[----:B------:R-:W-:-:S03]  /*2b30*/  MOV R2, 0xffff ;  /* 0x0000ffff00027802 */ /* 0x000fc60000000f00 */
[----:B------:R-:W-:Y:S04]  /*2b40*/  DEPBAR.LE SB1, 0x36 ;  /* 0x00009d800000791a */ /* 0x000fe80000000000 */
[----:B------:R-:W1:Y:S02]  /*2b50*/  UTCATOMSWS.FIND_AND_SET.ALIGN UP0, UR5, UR5 ;  /* 0x00000005000575e3 */ /* 0x000e640008000800 */
[----:B-1----:R-:W-:Y:S01]  /*2b60*/  MOV R3, UR5 ;  /* 0x0000000500037c02 */ /* 0x002fe20008000f00 */
[----:B------:R-:W-:Y:S06]  /*2b70*/  BRA.U UP0, `(.L_x_49) ;  /* 0x0000000100187547 */ /* 0x000fec000b800000 */
.L_x_50:
[----:B------:R-:W-:Y:S05]  /*2b80*/  NANOSLEEP 0x64 ;  /* 0x000000640000795d */ /* 0x000fea0003800000 */
[----:B------:R-:W-:-:S05]  /*2b90*/  UMOV UR5, 0x10 ;  /* 0x0000001000057882 */ /* 0x000fca0000000000 */
[----:B------:R-:W-:Y:S04]  /*2ba0*/  DEPBAR.LE SB1, 0x36 ;  /* 0x00009d800000791a */ /* 0x000fe80000000000 */
[----:B------:R-:W1:Y:S02]  /*2bb0*/  UTCATOMSWS.FIND_AND_SET.ALIGN UP0, UR5, UR5 ;  /* 0x00000005000575e3 */ /* 0x000e640008000800 */
[----:B-1----:R-:W-:Y:S01]  /*2bc0*/  MOV R3, UR5 ;  /* 0x0000000500037c02 */ /* 0x002fe20008000f00 */
[----:B------:R-:W-:Y:S05]  /*2bd0*/  BRA.U !UP0, `(.L_x_50) ;  /* 0xfffffffd08e87547 */ /* 0x000fea000b83ffff */
.L_x_49:
[-C--:B------:R-:W-:Y:S02]  /*2be0*/  SHF.L.U32 R2, R2, R3.reuse, RZ ;  /* 0x0000000302027219 */ /* 0x080fe400000006ff */
[----:B------:R-:W-:Y:S01]  /*2bf0*/  SHF.L.U32 R0, R0, R3, RZ ;  /* 0x0000000300007219 */ /* 0x000fe200000006ff */
[----:B------:R-:W-:Y:S02]  /*2c00*/  IMAD.SHL.U32 R3, R3, 0x20, RZ ;  /* 0x0000002003037824 */ /* 0x000fe400078e00ff */
[----:B------:R1:W-:Y:S04]  /*2c10*/  ATOMS.OR RZ, [UR4+0x14], R2 ;  /* 0x00001402ffff798c */ /* 0x0003e8000b000004 */
[----:B------:R1:W-:Y:S04]  /*2c20*/  ATOMS.OR RZ, [UR4+0x18], R0 ;  /* 0x00001800ffff798c */ /* 0x0003e8000b000004 */
[----:B------:R1:W-:Y:S01]  /*2c30*/  STS [UR37+0x120], R3 ;  /* 0x00012003ff007988 */ /* 0x0003e20008000825 */
[----:B------:R-:W-:Y:S05]  /*2c40*/  BRA `(.L_x_48) ;  /* 0x0000000000107947 */ /* 0x000fea0003800000 */
.L_x_47:
[----:B------:R-:W-:Y:S02]  /*2c50*/  MOV R0, 0xffffffff ;  /* 0xffffffff00007802 */ /* 0x000fe40000000f00 */
[----:B------:R-:W-:-:S03]  /*2c60*/  MOV R2, 0x2c90 ;  /* 0x00002c9000027802 */ /* 0x000fc60000000f00 */
[----:B------:R1:W-:Y:S04]  /*2c70*/  STS [UR37+0x120], R0 ;  /* 0x00012000ff007988 */ /* 0x0003e80008000825 */
[----:B-1-3-5:R-:W-:Y:S05]  /*2c80*/  CALL.REL.NOINC `($__internal_1_$__cuda_sm10x_tcgen05_guardrail_trap_phase_invalid_during_alloc) ;  /* 0x0000007c00f47944 */ /* 0x02afea0003c00000 */
.L_x_48:
[----:B------:R-:W-:Y:S05]  /*2c90*/  WARPSYNC.ALL ;  /* 0x0000000000007948 */ /* 0x000fea0003800000 */
[----:B------:R-:W2:Y:S01]  /*2ca0*/  S2UR UR5, SR_CgaCtaId ;  /* 0x00000000000579c3 */ /* 0x000ea20000008800 */
[----:B------:R-:W-:Y:S01]  /*2cb0*/  UMOV UR4, 0x400 ;  /* 0x0000040000047882 */ /* 0x000fe20000000000 */
[----:B------:R-:W-:-:S06]  /*2cc0*/  NOP ;  /* 0x0000000000007918 */ /* 0x000fcc0000000000 */
[----:B------:R-:W-:Y:S06]  /*2cd0*/  BAR.ARV 0x6, 0xa0 ;  /* 0x0182800000007b1d */ /* 0x000fec0000002000 */
[----:B------:R-:W4:Y:S01]  /*2ce0*/  LDCU UR7, c[0x0][0x38c] ;  /* 0x00007180ff0777ac */ /* 0x000f220008000800 */
[----:B------:R-:W-:Y:S01]  /*2cf0*/  IMAD.MOV.U32 R11, RZ, RZ, 0x1 ;  /* 0x00000001ff0b7424 */ /* 0x000fe200078e00ff */
[----:B------:R-:W-:Y:S01]  /*2d00*/  CS2R R8, SRZ ;  /* 0x0000000000087805 */ /* 0x000fe2000001ff00 */
[----:B------:R-:W-:Y:S01]  /*2d10*/  IMAD.MOV.U32 R10, RZ, RZ, RZ ;  /* 0x000000ffff0a7224 */ /* 0x000fe200078e00ff */
[----:B------:R-:W3:Y:S01]  /*2d20*/  LDCU UR6, c[0x0][0x38c] ;  /* 0x00007180ff0677ac */ /* 0x000ee20008000800 */
[----:B------:R-:W-:Y:S01]  /*2d30*/  UMOV UR15, URZ ;  /* 0x000000ff000f7c82 */ /* 0x000fe20008000000 */
[----:B------:R-:W-:Y:S01]  /*2d40*/  UMOV UR14, URZ ;  /* 0x000000ff000e7c82 */ /* 0x000fe20008000000 */
[----:B--2---:R-:W-:Y:S01]  /*2d50*/  ULEA UR5, UR5, UR4, 0x18 ;  /* 0x0000000405057291 */ /* 0x004fe2000f8ec0ff */
[----:B------:R-:W-:Y:S01]  /*2d60*/  UMOV UR32, 0x0 ;  /* 0x0000000000207882 */ /* 0x000fe20000000000 */
[----:B------:R-:W-:-:S02]  /*2d70*/  UMOV UR33, 0x8200910 ;  /* 0x0820091000217882 */ /* 0x000fc40000000000 */
[----:B------:R-:W-:Y:S02]  /*2d80*/  UIADD3 UR9, UPT, UPT, UR5, 0x8400, URZ ;  /* 0x0000840005097890 */ /* 0x000fe4000fffe0ff */
[----:B------:R-:W-:Y:S02]  /*2d90*/  UIADD3 UR10, UPT, UPT, UR5, 0x18400, URZ ;  /* 0x00018400050a7890 */ /* 0x000fe4000fffe0ff */
[----:B----4-:R-:W-:Y:S01]  /*2da0*/  UIADD3 UR7, UPT, UPT, UR7, 0x3f, URZ ;  /* 0x0000003f07077890 */ /* 0x010fe2000fffe0ff */
[----:B-1----:R-:W1:Y:S01]  /*2db0*/  LDS R0, [UR5+0x120] ;  /* 0x00012005ff007984 */ /* 0x002e620008000800 */
[----:B------:R-:W-:Y:S02]  /*2dc0*/  USHF.R.U32.HI UR9, URZ, 0x4, UR9 ;  /* 0x00000004ff097899 */ /* 0x000fe40008011609 */
[----:B------:R-:W-:Y:S02]  /*2dd0*/  USHF.R.S32.HI UR4, URZ, 0x1f, UR7 ;  /* 0x0000001fff047899 */ /* 0x000fe40008011407 */
[----:B------:R-:W-:-:S02]  /*2de0*/  USHF.R.U32.HI UR10, URZ, 0x4, UR10 ;  /* 0x00000004ff0a7899 */ /* 0x000fc4000801160a */
[----:B------:R-:W-:Y:S02]  /*2df0*/  ULEA.HI UR4, UR4, UR7, URZ, 0x6 ;  /* 0x0000000704047291 */ /* 0x000fe4000f8f30ff */
[----:B------:R-:W-:Y:S02]  /*2e00*/  ULOP3.LUT UR9, UR9, 0x3fff, URZ, 0xc0, !UPT ;  /* 0x00003fff09097892 */ /* 0x000fe4000f8ec0ff */
[----:B------:R-:W-:Y:S02]  /*2e10*/  USHF.R.S32.HI UR4, URZ, 0x6, UR4 ;  /* 0x00000006ff047899 */ /* 0x000fe40008011404 */
[----:B------:R-:W-:Y:S02]  /*2e20*/  ULOP3.LUT UR10, UR10, 0x3fff, URZ, 0xc0, !UPT ;  /* 0x00003fff0a0a7892 */ /* 0x000fe4000f8ec0ff */
[----:B------:R-:W-:Y:S01]  /*2e30*/  UISETP.LT.AND UP0, UPT, UR4, 0x1, UPT ;  /* 0x000000010400788c */ /* 0x000fe2000bf01270 */
[----:B------:R-:W-:Y:S01]  /*2e40*/  UMOV UR30, 0x0 ;  /* 0x00000000001e7882 */ /* 0x000fe20000000000 */
[----:B------:R-:W-:-:S02]  /*2e50*/  UMOV UR31, 0x8200910 ;  /* 0x08200910001f7882 */ /* 0x000fc40000000000 */
[----:B------:R-:W-:Y:S01]  /*2e60*/  USEL UR8, UR4, 0x1, !UP0 ;  /* 0x0000000104087887 */ /* 0x000fe2000c000000 */
[----:B------:R-:W-:Y:S01]  /*2e70*/  UMOV UR28, 0x0 ;  /* 0x00000000001c7882 */ /* 0x000fe20000000000 */
[----:B------:R-:W-:Y:S01]  /*2e80*/  UMOV UR29, 0x8200910 ;  /* 0x08200910001d7882 */ /* 0x000fe20000000000 */
[----:B------:R-:W-:Y:S01]  /*2e90*/  UMOV UR26, 0x0 ;  /* 0x00000000001a7882 */ /* 0x000fe20000000000 */
[----:B------:R-:W-:Y:S01]  /*2ea0*/  UMOV UR27, 0x8200910 ;  /* 0x08200910001b7882 */ /* 0x000fe20000000000 */
[----:B------:R-:W-:Y:S01]  /*2eb0*/  UMOV UR24, 0x0 ;  /* 0x0000000000187882 */ /* 0x000fe20000000000 */
[----:B------:R-:W-:Y:S01]  /*2ec0*/  UMOV UR25, 0x8200910 ;  /* 0x0820091000197882 */ /* 0x000fe20000000000 */
[----:B------:R-:W-:Y:S01]  /*2ed0*/  UMOV UR22, 0x0 ;  /* 0x0000000000167882 */ /* 0x000fe20000000000 */
[----:B------:R-:W-:Y:S01]  /*2ee0*/  UMOV UR23, 0x8200910 ;  /* 0x0820091000177882 */ /* 0x000fe20000000000 */
[----:B------:R-:W-:Y:S02]  /*2ef0*/  ULOP3.LUT UR9, UR9, 0x10000, URZ, 0xfc, !UPT ;  /* 0x0001000009097892 */ /* 0x000fe4000f8efcff */
[----:B------:R-:W-:-:S02]  /*2f00*/  ULOP3.LUT UR10, UR10, 0x10000, URZ, 0xfc, !UPT ;  /* 0x000100000a0a7892 */ /* 0x000fc4000f8efcff */
[----:B------:R-:W-:Y:S02]  /*2f10*/  UIADD3 UR8, UPT, UPT, -UR8, URZ, URZ ;  /* 0x000000ff08087290 */ /* 0x000fe4000fffe1ff */
[----:B---3--:R-:W-:Y:S01]  /*2f20*/  UISETP.GE.AND UP3, UPT, UR6, 0x1, UPT ;  /* 0x000000010600788c */ /* 0x008fe2000bf66270 */
[----:B------:R-:W-:Y:S01]  /*2f30*/  UMOV UR20, 0x0 ;  /* 0x0000000000147882 */ /* 0x000fe20000000000 */
[----:B------:R-:W-:Y:S01]  /*2f40*/  UMOV UR21, 0x8200910 ;  /* 0x0820091000157882 */ /* 0x000fe20000000000 */
[----:B------:R-:W-:Y:S01]  /*2f50*/  UMOV UR18, 0x0 ;  /* 0x0000000000127882 */ /* 0x000fe20000000000 */
[----:B-1----:R-:W-:Y:S01]  /*2f60*/  R2UR UR16, R0 ;  /* 0x00000000001072ca */ /* 0x002fe200000e0000 */
[----:B------:R-:W-:-:S14]  /*2f70*/  UMOV UR19, 0x8200910 ;  /* 0x0820091000137882 */ /* 0x000fdc0000000000 */
.L_x_57:
[----:B------:R-:W-:Y:S02]  /*2f80*/  LEA R0, R10, UR5, 0x3 ;  /* 0x000000050a007c11 */ /* 0x000fe4000f8e18ff */
[----:B------:R-:W-:Y:S02]  /*2f90*/  SHF.L.U32 R2, R9, 0x1f, RZ ;  /* 0x0000001f09027819 */ /* 0x000fe400000006ff */
[----:B------:R-:W-:Y:S01]  /*2fa0*/  PLOP3.LUT P0, PT, PT, PT, UP3, 0x80, 0x8 ;  /* 0x000000000008781c */ /* 0x000fe20003f0f038 */
[----:B------:R-:W-:Y:S01]  /*2fb0*/  VIADD R3, R0, 0x80 ;  /* 0x0000008000037836 */ /* 0x000fe20000000000 */
[----:B-1----:R-:W1:Y:S02]  /*2fc0*/  SYNCS.PHASECHK.TRANS64.TRYWAIT P1, [R0+URZ+0x70], R2 ;  /* 0x00007002000075a7 */ /* 0x002e6400080211ff */
[----:B-1-3--:R-:W-:Y:S09]  /*2fd0*/  @!P1 BRA `(.L_x_51) ;  /* 0x0000007000709947 */ /* 0x00aff20003800000 */
.L_x_176:
[----:B------:R-:W-:Y:S01]  /*2fe0*/  LEA R4, R10, UR5, 0x4 ;  /* 0x000000050a047c11 */ /* 0x000fe2000f8e20ff */
[----:B------:R-:W-:Y:S01]  /*2ff0*/  @UP3 ULEA UR7, UR14, UR5, 0x3 ;  /* 0x000000050e073291 */ /* 0x000fe2000f8e18ff */
[----:B------:R-:W-:Y:S01]  /*3000*/  PLOP3.LUT P2, PT, PT, PT, PT, 0x80, 0x8 ;  /* 0x000000000008781c */ /* 0x000fe20003f4f070 */
[----:B------:R-:W-:Y:S01]  /*3010*/  ULEA UR6, UR15, UR5, 0x3 ;  /* 0x000000050f067291 */ /* 0x000fe2000f8e18ff */
[----:B------:R-:W-:Y:S02]  /*3020*/  PRMT R3, RZ, 0x654, R3 ;  /* 0x00000654ff037816 */ /* 0x000fe40000000003 */
[----:B------:R-:W2:Y:S01]  /*3030*/  LDS.128 R4, [R4+0x100] ;  /* 0x0001000004047984 */ /* 0x000ea20000000c00 */
[----:B-1----:R-:W-:Y:S02]  /*3040*/  @P0 SHF.L.U32 R2, R8, 0x1f, RZ ;  /* 0x0000001f08020819 */ /* 0x002fe400000006ff */
[----:B------:R-:W-:Y:S01]  /*3050*/  SHF.L.U32 R0, R11, 0x1f, RZ ;  /* 0x0000001f0b007819 */ /* 0x000fe200000006ff */
[----:B------:R-:W-:Y:S01]  /*3060*/  @!PT LDS RZ, [RZ] ;  /* 0x00000000fffff984 */ /* 0x000fe20000000800 */
[----:B------:R-:W-:Y:S01]  /*3070*/  @!PT LDS RZ, [RZ] ;  /* 0x00000000fffff984 */ /* 0x000fe20000000800 */
[----:B------:R-:W-:Y:S01]  /*3080*/  @!PT LDS RZ, [RZ] ;  /* 0x00000000fffff984 */ /* 0x000fe20000000800 */
[----:B------:R-:W-:Y:S01]  /*3090*/  @!PT LDS RZ, [RZ] ;  /* 0x00000000fffff984 */ /* 0x000fe20000000800 */
[----:B------:R1:W-:Y:S06]  /*30a0*/  MEMBAR.ALL.CTA ;  /* 0x0000000000007992 */ /* 0x0003ec0000008000 */
[----:B-1----:R-:W1:Y:S02]  /*30b0*/  FENCE.VIEW.ASYNC.S ;  /* 0x00000000000073c6 */ /* 0x002e640000000000 */
[----:B-1----:R1:W-:Y:S01]  /*30c0*/  SYNCS.ARRIVE.TRANS64.RED.A1T0 RZ, [R3+URZ], RZ ;  /* 0x000000ff03ff79a7 */ /* 0x0023e200081004ff */
[----:B------:R1:W3:Y:S01]  /*30d0*/  @P0 SYNCS.PHASECHK.TRANS64.TRYWAIT P2, [UR7], R2 ;  /* 0x00000002ff0005a7 */ /* 0x0002e20008041107 */
[----:B------:R-:W-:Y:S01]  /*30e0*/  ULEA UR7, UR15, UR16, 0x7 ;  /* 0x000000100f077291 */ /* 0x000fe2000f8e38ff */
[----:B--2---:R-:W-:Y:S01]  /*30f0*/  LOP3.LUT P1, RZ, R6, 0x1, RZ, 0xc0, !PT ;  /* 0x0000000106ff7812 */ /* 0x004fe2000782c0ff */
[----:B------:R-:W2:Y:S02]  /*3100*/  SYNCS.PHASECHK.TRANS64.TRYWAIT P0, [UR6+0xb0], R0 ;  /* 0x0000b000ff0075a7 */ /* 0x000ea40008001106 */
[----:B-123--:R-:W-:Y:S10]  /*3110*/  @!P0 BRA `(.L_x_52) ;  /* 0x0000007000348947 */ /* 0x00eff40003800000 */
.L_x_178:
[----:B------:R-:W-:Y:S01]  /*3120*/  IADD3 R10, PT, PT, R10, 0x1, RZ ;  /* 0x000000010a0a7810 */ /* 0x000fe20007ffe0ff */
[----:B------:R-:W-:Y:S06]  /*3130*/  BRA.U !UP3, `(.L_x_53) ;  /* 0x000000050b107547 */ /* 0x000fec000b800000 */
[----:B------:R-:W-:Y:S01]  /*3140*/  UPLOP3.LUT UP4, UPT, UPT, UPT, UPT, 0x40, 0x4 ;  /* 0x000000000004789c */ /* 0x000fe20003f8e870 */
[----:B------:R-:W-:Y:S01]  /*3150*/  UMOV UR13, UR8 ;  /* 0x00000008000d7c82 */ /* 0x000fe20008000000 */
[----:B------:R-:W-:Y:S01]  /*3160*/  UMOV UR12, UR4 ;  /* 0x00000004000c7c82 */ /* 0x000fe20008000000 */
[----:B------:R-:W-:-:S08]  /*3170*/  UMOV UR17, UR14 ;  /* 0x0000000e00117c82 */ /* 0x000fd00008000000 */
.L_x_56:
[----:B------:R-:W-:Y:S02]  /*3180*/  UIADD3 UR13, UPT, UPT, UR13, 0x1, URZ ;  /* 0x000000010d0d7890 */ /* 0x000fe4000fffe0ff */
[----:B--2---:R-:W-:Y:S02]  /*3190*/  ULEA UR11, UR17, UR5, 0x3 ;  /* 0x00000005110b7291 */ /* 0x004fe4000f8e18ff */
[----:B------:R-:W-:Y:S01]  /*31a0*/  UISETP.NE.AND UP0, UPT, UR13, URZ, UPT ;  /* 0x000000ff0d00728c */ /* 0x000fe2000bf05270 */
[----:B---3--:R-:W-:Y:S10]  /*31b0*/  @P2 BRA `(.L_x_54) ;  /* 0x00000000000c2947 */ /* 0x008ff40003800000 */
[----:B-1----:R-:W-:Y:S04]  /*31c0*/  SHF.L.U32 R2, R8, 0x1f, RZ ;  /* 0x0000001f08027819 */ /* 0x002fe800000006ff */
[----:B------:R-:W1:Y:S02]  /*31d0*/  SYNCS.PHASECHK.TRANS64.TRYWAIT P0, [UR11], R2 ;  /* 0x00000002ff0075a7 */ /* 0x000e64000800110b */
[----:B-1----:R-:W-:Y:S05]  /*31e0*/  @!P0 BRA `(.L_x_55) ;  /* 0x0000007000188947 */ /* 0x002fea0003800000 */
.L_x_54:
[----:B------:R-:W-:Y:S01]  /*31f0*/  UISETP.NE.AND UP1, UPT, UR12, 0x1, UPT ;  /* 0x000000010c00788c */ /* 0x000fe2000bf25270 */
[----:B------:R-:W-:Y:S01]  /*3200*/  PLOP3.LUT P2, PT, PT, PT, PT, 0x80, 0x8 ;  /* 0x000000000008781c */ /* 0x000fe20003f4f070 */
[----:B------:R-:W-:Y:S02]  /*3210*/  UIADD3 UR14, UPT, UPT, UR17, 0x1, URZ ;  /* 0x00000001110e7890 */ /* 0x000fe4000fffe0ff */
[----:B------:R-:W-:Y:S02]  /*3220*/  ULEA UR64, UR17, UR10, 0xb ;  /* 0x0000000a11407291 */ /* 0x000fe4000f8e58ff */
[----:B------:R-:W-:Y:S01]  /*3230*/  UISETP.NE.AND UP2, UPT, UR14, 0x2, UPT ;  /* 0x000000020e00788c */ /* 0x000fe2000bf45270 */
[----:B------:R-:W-:Y:S01]  /*3240*/  PLOP3.LUT P0, PT, PT, PT, UP1, 0x80, 0x8 ;  /* 0x000000000008781c */ /* 0x000fe20003f0f018 */
[----:B------:R-:W-:Y:S02]  /*3250*/  ULEA UR62, UR17, UR9, 0xb ;  /* 0x00000009113e7291 */ /* 0x000fe4000f8e58ff */
[----:B------:R-:W-:Y:S02]  /*3260*/  USEL UR35, URZ, 0x1, UP2 ;  /* 0x00000001ff237887 */ /* 0x000fe40009000000 */
[----:B------:R-:W-:Y:S02]  /*3270*/  USEL UR14, UR14, URZ, UP2 ;  /* 0x000000ff0e0e7287 */ /* 0x000fe40009000000 */
[----:B------:R-:W-:Y:S02]  /*3280*/  UIADD3 UR60, UPT, UPT, UR64, 0x2, URZ ;  /* 0x00000002403c7890 */ /* 0x000fe4000fffe0ff */
[----:B------:R-:W-:Y:S01]  /*3290*/  @UP1 ULEA UR34, UR14, UR5, 0x3 ;  /* 0x000000050e221291 */ /* 0x000fe2000f8e18ff */
[----:B------:R-:W-:Y:S01]  /*32a0*/  LOP3.LUT R8, R8, UR35, RZ, 0x3c, !PT ;  /* 0x0000002308087c12 */ /* 0x000fe2000f8e3cff */
[----:B------:R-:W-:Y:S02]  /*32b0*/  UIADD3 UR58, UPT, UPT, UR62, 0x2, URZ ;  /* 0x000000023e3a7890 */ /* 0x000fe4000fffe0ff */
[----:B------:R-:W-:Y:S01]  /*32c0*/  UIADD3 UR56, UPT, UPT, UR64, 0x4, URZ ;  /* 0x0000000440387890 */ /* 0x000fe2000fffe0ff */
[----:B-1----:R-:W-:Y:S01]  /*32d0*/  @P0 SHF.L.U32 R0, R8, 0x1f, RZ ;  /* 0x0000001f08000819 */ /* 0x002fe200000006ff */
[----:B------:R-:W-:Y:S02]  /*32e0*/  UIADD3 UR54, UPT, UPT, UR62, 0x4, URZ ;  /* 0x000000043e367890 */ /* 0x000fe4000fffe0ff */
[----:B------:R-:W-:Y:S01]  /*32f0*/  UIADD3 UR52, UPT, UPT, UR64, 0x6, URZ ;  /* 0x0000000640347890 */ /* 0x000fe2000fffe0ff */
[----:B------:R2:W3:Y:S01]  /*3300*/  @P0 SYNCS.PHASECHK.TRANS64.TRYWAIT P2, [UR34], R0 ;  /* 0x00000000ff0005a7 */ /* 0x0004e20008041122 */
[----:B------:R-:W-:Y:S02]  /*3310*/  UIADD3 UR50, UPT, UPT, UR62, 0x6, URZ ;  /* 0x000000063e327890 */ /* 0x000fe4000fffe0ff */
        /* <DEDUP_REMOVED lines=9> */
[----:B------:R-:W-:Y:S01]  /*33b0*/  UIADD3 UR12, UPT, UPT, UR12, -0x1, URZ ;  /* 0xffffffff0c0c7890 */ /* 0x000fe2000fffe0ff */
[----:B------:R-:W-:Y:S01]  /*33c0*/  UMOV UR65, 0x40004040 ;  /* 0x4000404000417882 */ /* 0x000fe20000000000 */
[----:B------:R-:W-:Y:S01]  /*33d0*/  UMOV UR63, 0x40004040 ;  /* 0x40004040003f7882 */ /* 0x000fe20000000000 */
[----:B------:R-:W-:Y:S01]  /*33e0*/  UMOV UR61, 0x40004040 ;  /* 0x40004040003d7882 */ /* 0x000fe20000000000 */
[----:B------:R2:W-:Y:S01]  /*33f0*/  UTCHMMA gdesc[UR62], gdesc[UR64], tmem[UR7], tmem[UR32], idesc[UR33], UP4 ;  /* 0x00ff20403e0075ea */ /* 0x0005e2000a000007 */
[----:B------:R-:W-:Y:S01]  /*3400*/  UPLOP3.LUT UP4, UPT, UPT, UPT, UPT, 0x80, 0x8 ;  /* 0x000000000008789c */ /* 0x000fe20003f8f070 */
[----:B------:R-:W-:Y:S01]  /*3410*/  UMOV UR59, 0x40004040 ;  /* 0x40004040003b7882 */ /* 0x000fe20000000000 */
[----:B------:R-:W-:Y:S01]  /*3420*/  UMOV UR57, 0x40004040 ;  /* 0x4000404000397882 */ /* 0x000fe20000000000 */
[----:B------:R2:W-:Y:S01]  /*3430*/  UTCHMMA gdesc[UR58], gdesc[UR60], tmem[UR7], tmem[UR30], idesc[UR31], UPT ;  /* 0x00ff1e3c3a0075ea */ /* 0x0005e2000b800007 */
        /* <DEDUP_REMOVED lines=14> */
[----:B------:R-:W-:Y:S01]  /*3520*/  UMOV UR35, 0x40004040 ;  /* 0x4000404000237882 */ /* 0x000fe20000000000 */
[----:B------:R2:W-:Y:S01]  /*3530*/  UTCHMMA gdesc[UR38], gdesc[UR40], tmem[UR7], tmem[UR20], idesc[UR21], UPT ;  /* 0x00ff1428260075ea */ /* 0x0005e2000b800007 */
[----:B------:R2:W-:Y:S01]  /*3540*/  UTCHMMA gdesc[UR34], gdesc[UR36], tmem[UR7], tmem[UR18], idesc[UR19], UPT ;  /* 0x00ff1224220075ea */ /* 0x0005e2000b800007 */
[----:B------:R2:W-:Y:S01]  /*3550*/  UTCBAR [UR11], URZ ;  /* 0x000000ff0b0073e9 */ /* 0x0005e200080000ff */
[----:B------:R-:W-:Y:S01]  /*3560*/  UMOV UR17, UR14 ;  /* 0x0000000e00117c82 */ /* 0x000fe20008000000 */
[----:B------:R-:W-:Y:S05]  /*3570*/  BRA.U UP0, `(.L_x_56) ;  /* 0xfffffffd00007547 */ /* 0x000fea000b83ffff */
.L_x_53:
[----:B------:R-:W-:Y:S01]  /*3580*/  UIADD3 UR15, UPT, UPT, UR15, 0x1, URZ ;  /* 0x000000010f0f7890 */ /* 0x000fe2000fffe0ff */
[C---:B------:R-:W-:Y:S01]  /*3590*/  ISETP.NE.AND P0, PT, R10.reuse, 0x2, PT ;  /* 0x000000020a00780c */ /* 0x040fe20003f05270 */
[----:B--2---:R-:W-:Y:S02]  /*35a0*/  UIADD3 UR7, UPT, UPT, UR6, 0x90, URZ ;  /* 0x0000009006077890 */ /* 0x004fe4000fffe0ff */
[----:B------:R-:W-:Y:S01]  /*35b0*/  UISETP.NE.AND UP0, UPT, UR15, 0x4, UPT ;  /* 0x000000040f00788c */ /* 0x000fe2000bf05270 */
[----:B-1----:R-:W-:Y:S02]  /*35c0*/  SEL R0, RZ, 0x1, P0 ;  /* 0x00000001ff007807 */ /* 0x002fe40000000000 */
[----:B------:R-:W-:Y:S01]  /*35d0*/  SEL R10, R10, RZ, P0 ;  /* 0x000000ff0a0a7207 */ /* 0x000fe20000000000 */
[----:B------:R-:W-:Y:S01]  /*35e0*/  USEL UR6, URZ, 0x1, UP0 ;  /* 0x00000001ff067887 */ /* 0x000fe20008000000 */
[----:B------:R-:W-:Y:S01]  /*35f0*/  LOP3.LUT R9, R9, R0, RZ, 0x3c, !PT ;  /* 0x0000000009097212 */ /* 0x000fe200078e3cff */
[----:B------:R-:W-:Y:S01]  /*3600*/  USEL UR15, UR15, URZ, UP0 ;  /* 0x000000ff0f0f7287 */ /* 0x000fe20008000000 */
[----:B------:R1:W-:Y:S03]  /*3610*/  UTCBAR [UR7], URZ ;  /* 0x000000ff070073e9 */ /* 0x0003e600080000ff */
[----:B------:R-:W-:Y:S01]  /*3620*/  LOP3.LUT R11, R11, UR6, RZ, 0x3c, !PT ;  /* 0x000000060b0b7c12 */ /* 0x000fe2000f8e3cff */
[----:B------:R-:W-:Y:S07]  /*3630*/  @P1 BRA `(.L_x_57) ;  /* 0xfffffff800501947 */ /* 0x000fee000383ffff */
[----:B------:R-:W2:Y:S01]  /*3640*/  S2UR UR4, SR_CgaCtaId ;  /* 0x00000000000479c3 */ /* 0x000ea20000008800 */
[----:B------:R-:W-:Y:S01]  /*3650*/  ELECT P0, URZ, PT ;  /* 0x0000000000ff782f */ /* 0x000fe20003800000 */
[----:B------:R-:W-:Y:S01]  /*3660*/  IMAD.MOV.U32 R0, RZ, RZ, 0x1 ;  /* 0x00000001ff007424 */ /* 0x000fe200078e00ff */
[----:B------:R-:W-:Y:S01]  /*3670*/  UIADD3 UR5, UPT, UPT, UR5, 0xb0, URZ ;  /* 0x000000b005057890 */ /* 0x000fe2000fffe0ff */
[----:B------:R-:W-:Y:S01]  /*3680*/  SHF.L.U32 R2, R11, 0x1f, RZ ;  /* 0x0000001f0b027819 */ /* 0x000fe200000006ff */
[----:B------:R-:W-:-:S03]  /*3690*/  UMOV UR6, 0x40 ;  /* 0x0000004000067882 */ /* 0x000fc60000000000 */
[----:B------:R-:W-:Y:S01]  /*36a0*/  UVIRTCOUNT.DEALLOC.SMPOOL 0x80 ;  /* 0x000000800000784c */ /* 0x000fe20000000000 */
[----:B--2---:R-:W-:Y:S02]  /*36b0*/  ULEA UR4, UR4, UR6, 0x18 ;  /* 0x0000000604047291 */ /* 0x004fe4000f8ec0ff */
[----:B------:R-:W-:-:S07]  /*36c0*/  ULEA UR6, UR15, UR5, 0x3 ;  /* 0x000000050f067291 */ /* 0x000fce000f8e18ff */
[----:B------:R2:W-:Y:S02]  /*36d0*/  @P0 STS.U8 [UR4+0x1c], R0 ;  /* 0x00001c00ff000988 */ /* 0x0005e40008000004 */
[----:B------:R-:W4:Y:S02]  /*36e0*/  SYNCS.PHASECHK.TRANS64.TRYWAIT P0, [UR6], R2 ;  /* 0x00000002ff0075a7 */ /* 0x000f240008001106 */
[----:B--2-4-:R-:W-:Y:S05]  /*36f0*/  @!P0 BRA `(.L_x_58) ;  /* 0x0000006800ec8947 */ /* 0x014fea0003800000 */
.L_x_181:
[----:B-1----:R-:W-:-:S04]  /*3700*/  UIADD3 UR7, UPT, UPT, UR15, 0x1, URZ ;  /* 0x000000010f077890 */ /* 0x002fc8000fffe0ff */
[----:B------:R-:W-:-:S04]  /*3710*/  UISETP.NE.AND UP0, UPT, UR7, 0x4, UPT ;  /* 0x000000040700788c */ /* 0x000fc8000bf05270 */
[----:B------:R-:W-:Y:S02]  /*3720*/  USEL UR8, URZ, 0x1, UP0 ;  /* 0x00000001ff087887 */ /* 0x000fe40008000000 */
[----:B------:R-:W-:-:S04]  /*3730*/  USEL UR7, UR7, URZ, UP0 ;  /* 0x000000ff07077287 */ /* 0x000fc80008000000 */
[----:B------:R-:W-:Y:S01]  /*3740*/  ULEA UR6, UR7, UR5, 0x3 ;  /* 0x0000000507067291 */ /* 0x000fe2000f8e18ff */
[----:B--2---:R-:W-:-:S04]  /*3750*/  LOP3.LUT R2, R11, UR8, RZ, 0x3c, !PT ;  /* 0x000000080b027c12 */ /* 0x004fc8000f8e3cff */
[----:B------:R-:W-:-:S04]  /*3760*/  SHF.L.U32 R3, R2, 0x1f, RZ ;  /* 0x0000001f02037819 */ /* 0x000fc800000006ff */
[----:B------:R-:W1:Y:S02]  /*3770*/  SYNCS.PHASECHK.TRANS64.TRYWAIT P0, [UR6], R3 ;  /* 0x00000003ff0075a7 */ /* 0x000e640008001106 */
[----:B-1----:R-:W-:Y:S05]  /*3780*/  @!P0 BRA `(.L_x_59) ;  /* 0x0000006800e08947 */ /* 0x002fea0003800000 */
.L_x_183:
[----:B------:R-:W-:-:S04]  /*3790*/  UIADD3 UR7, UPT, UPT, UR7, 0x1, URZ ;  /* 0x0000000107077890 */ /* 0x000fc8000fffe0ff */
[----:B------:R-:W-:-:S04]  /*37a0*/  UISETP.NE.AND UP0, UPT, UR7, 0x4, UPT ;  /* 0x000000040700788c */ /* 0x000fc8000bf05270 */
[----:B------:R-:W-:Y:S02]  /*37b0*/  USEL UR8, URZ, 0x1, UP0 ;  /* 0x00000001ff087887 */ /* 0x000fe40008000000 */
[----:B------:R-:W-:-:S04]  /*37c0*/  USEL UR7, UR7, URZ, UP0 ;  /* 0x000000ff07077287 */ /* 0x000fc80008000000 */
[----:B------:R-:W-:Y:S01]  /*37d0*/  ULEA UR6, UR7, UR5, 0x3 ;  /* 0x0000000507067291 */ /* 0x000fe2000f8e18ff */
[----:B------:R-:W-:-:S04]  /*37e0*/  LOP3.LUT R2, R2, UR8, RZ, 0x3c, !PT ;  /* 0x0000000802027c12 */ /* 0x000fc8000f8e3cff */
[----:B-1----:R-:W-:-:S04]  /*37f0*/  SHF.L.U32 R3, R2, 0x1f, RZ ;  /* 0x0000001f02037819 */ /* 0x002fc800000006ff */
[----:B------:R-:W1:Y:S02]  /*3800*/  SYNCS.PHASECHK.TRANS64.TRYWAIT P0, [UR6], R3 ;  /* 0x00000003ff0075a7 */ /* 0x000e640008001106 */
[----:B-1----:R-:W-:Y:S05]  /*3810*/  @!P0 BRA `(.L_x_60) ;  /* 0x0000006800d48947 */ /* 0x002fea0003800000 */
.L_x_185:
[----:B------:R-:W-:-:S04]  /*3820*/  UIADD3 UR7, UPT, UPT, UR7, 0x1, URZ ;  /* 0x0000000107077890 */ /* 0x000fc8000fffe0ff */
[----:B------:R-:W-:-:S04]  /*3830*/  UISETP.NE.AND UP0, UPT, UR7, 0x4, UPT ;  /* 0x000000040700788c */ /* 0x000fc8000bf05270 */
[----:B------:R-:W-:Y:S02]  /*3840*/  USEL UR6, URZ, 0x1, UP0 ;  /* 0x00000001ff067887 */ /* 0x000fe40008000000 */
[----:B------:R-:W-:-:S04]  /*3850*/  USEL UR7, UR7, URZ, UP0 ;  /* 0x000000ff07077287 */ /* 0x000fc80008000000 */
[----:B------:R-:W-:Y:S01]  /*3860*/  ULEA UR7, UR7, UR5, 0x3 ;  /* 0x0000000507077291 */ /* 0x000fe2000f8e18ff */
[----:B------:R-:W-:-:S04]  /*3870*/  LOP3.LUT R2, R2, UR6, RZ, 0x3c, !PT ;  /* 0x0000000602027c12 */ /* 0x000fc8000f8e3cff */
[----:B------:R-:W-:-:S04]  /*3880*/  SHF.L.U32 R2, R2, 0x1f, RZ ;  /* 0x0000001f02027819 */ /* 0x000fc800000006ff */
[----:B------:R-:W2:Y:S02]  /*3890*/  SYNCS.PHASECHK.TRANS64.TRYWAIT P0, [UR7], R2 ;  /* 0x00000002ff0075a7 */ /* 0x000ea40008001107 */
[----:B--2---:R-:W-:Y:S05]  /*38a0*/  @!P0 BRA `(.L_x_61) ;  /* 0x0000006800c88947 */ /* 0x004fea0003800000 */
.L_x_187:
[----:B------:R-:W-:Y:S01]  /*38b0*/  NOP ;  /* 0x0000000000007918 */ /* 0x000fe20000000000 */
[----:B-1----:R-:W1:Y:S01]  /*38c0*/  LDS R0, [UR4+0x14] ;  /* 0x00001404ff007984 */ /* 0x002e620008000800 */
[----:B------:R-:W-:Y:S01]  /*38d0*/  ULOP3.LUT UR6, UR16, 0xffff, URZ, 0xc0, !UPT ;  /* 0x0000ffff10067892 */ /* 0x000fe2000f8ec0ff */
[----:B------:R-:W-:Y:S01]  /*38e0*/  UMOV UR8, 0xffff ;  /* 0x0000ffff00087882 */ /* 0x000fe20000000000 */
[----:B------:R-:W-:Y:S02]  /*38f0*/  UMOV UR5, 0x1 ;  /* 0x0000000100057882 */ /* 0x000fe40000000000 */
[----:B------:R-:W-:-:S04]  /*3900*/  USHF.R.U32.HI UR6, URZ, 0x5, UR6 ;  /* 0x00000005ff067899 */ /* 0x000fc80008011606 */
[----:B------:R-:W-:Y:S02]  /*3910*/  USHF.L.U32 UR8, UR8, UR6, URZ ;  /* 0x0000000608087299 */ /* 0x000fe400080006ff */
[----:B------:R-:W-:-:S04]  /*3920*/  USHF.L.U32 UR5, UR5, UR6, URZ ;  /* 0x0000000605057299 */ /* 0x000fc800080006ff */
[----:B-1----:R-:W-:-:S04]  /*3930*/  LOP3.LUT R0, R0, UR8, RZ, 0xc0, !PT ;  /* 0x0000000800007c12 */ /* 0x002fc8000f8ec0ff */
[----:B------:R-:W-:-:S13]  /*3940*/  ISETP.NE.AND P0, PT, R0, UR8, PT ;  /* 0x0000000800007c0c */ /* 0x000fda000bf05270 */
[----:B------:R-:W-:Y:S05]  /*3950*/  @P0 BRA `(.L_x_62) ;  /* 0x0000000000580947 */ /* 0x000fea0003800000 */
[----:B------:R-:W1:Y:S02]  /*3960*/  LDS R0, [UR4+0x18] ;  /* 0x00001804ff007984 */ /* 0x000e640008000800 */
[----:B-1----:R-:W-:-:S04]  /*3970*/  LOP3.LUT R0, R0, UR5, RZ, 0xc0, !PT ;  /* 0x0000000500007c12 */ /* 0x002fc8000f8ec0ff */
[----:B------:R-:W-:-:S13]  /*3980*/  ISETP.NE.AND P0, PT, R0, UR5, PT ;  /* 0x0000000500007c0c */ /* 0x000fda000bf05270 */
[----:B------:R-:W-:Y:S05]  /*3990*/  @P0 BRA `(.L_x_63) ;  /* 0x00000000003c0947 */ /* 0x000fea0003800000 */
[----:B------:R-:W1:Y:S01]  /*39a0*/  S2R R2, SR_LANEID ;  /* 0x0000000000027919 */ /* 0x000e620000000000 */
[----:B------:R-:W-:Y:S01]  /*39b0*/  ULOP3.LUT UR8, URZ, UR8, URZ, 0x33, !UPT ;  /* 0x00000008ff087292 */ /* 0x000fe2000f8e33ff */
[----:B------:R-:W-:Y:S02]  /*39c0*/  VOTEU.ANY UR7, UPT, PT ;  /* 0x0000000000077886 */ /* 0x000fe400038e0100 */
[----:B------:R-:W-:-:S03]  /*39d0*/  UFLO.U32 UR7, UR7 ;  /* 0x00000007000772bd */ /* 0x000fc600080e0000 */
[----:B------:R-:W-:-:S04]  /*39e0*/  IMAD.U32 R0, RZ, RZ, UR8 ;  /* 0x00000008ff007e24 */ /* 0x000fc8000f8e00ff */
[----:B------:R2:W4:Y:S02]  /*39f0*/  REDUX UR6, R0 ;  /* 0x00000000000673c4 */ /* 0x0005240000000000 */
[----:B------:R1:W-:Y:S02]  /*3a00*/  UTCATOMSWS.AND URZ, UR8 ;  /* 0x0000000800ff79e3 */ /* 0x0003e40008000000 */
[----:B-1----:R-:W-:Y:S02]  /*3a10*/  ISETP.EQ.U32.AND P0, PT, R2, UR7, PT ;  /* 0x0000000702007c0c */ /* 0x002fe4000bf02070 */
[----:B--2---:R-:W-:Y:S02]  /*3a20*/  LOP3.LUT R0, RZ, UR5, RZ, 0x33, !PT ;  /* 0x00000005ff007c12 */ /* 0x004fe4000f8e33ff */
[----:B----4-:R-:W-:Y:S02]  /*3a30*/  MOV R2, UR6 ;  /* 0x0000000600027c02 */ /* 0x010fe40008000f00 */
[----:B------:R-:W1:Y:S07]  /*3a40*/  REDUX UR5, R0 ;  /* 0x00000000000573c4 */ /* 0x000e6e0000000000 */
[----:B------:R2:W-:Y:S01]  /*3a50*/  @P0 ATOMS.AND RZ, [UR4+0x14], R2 ;  /* 0x00001402ffff098c */ /* 0x0005e2000a800004 */
[----:B-1----:R-:W-:-:S05]  /*3a60*/  IMAD.U32 R0, RZ, RZ, UR5 ;  /* 0x00000005ff007e24 */ /* 0x002fca000f8e00ff */
[----:B------:R2:W-:Y:S01]  /*3a70*/  @P0 ATOMS.AND RZ, [UR4+0x18], R0 ;  /* 0x00001800ffff098c */ /* 0x0005e2000a800004 */
[----:B------:R-:W-:Y:S05]  /*3a80*/  BRA `(.L_x_64) ;  /* 0x0000000000147947 */ /* 0x000fea0003800000 */
.L_x_63:
[----:B------:R-:W-:Y:S02]  /*3a90*/  MOV R2, 0x3ab0 ;  /* 0x00003ab000027802 */ /* 0x000fe40000000f00 */
[----:B---3-5:R-:W-:Y:S05]  /*3aa0*/  CALL.REL.NOINC `($__internal_0_$__cuda_sm10x_tcgen05_guardrail_trap_col_being_dealloced_not_returned_by_alloc) ;  /* 0x0000007000607944 */ /* 0x028fea0003c00000 */
[----:B------:R-:W-:Y:S05]  /*3ab0*/  BRA `(.L_x_64) ;  /* 0x0000000000087947 */ /* 0x000fea0003800000 */
.L_x_62:
[----:B------:R-:W-:Y:S02]  /*3ac0*/  MOV R2, 0x3ae0 ;  /* 0x00003ae000027802 */ /* 0x000fe40000000f00 */
[----:B---3-5:R-:W-:Y:S05]  /*3ad0*/  CALL.REL.NOINC `($__internal_2_$__cuda_sm10x_tcgen05_guardrail_trap_unallocated_columns_being_dealloced) ;  /* 0x00000070006c7944 */ /* 0x028fea0003c00000 */
.L_x_64:
[----:B------:R-:W-:Y:S01]  /*3ae0*/  NOP ;  /* 0x0000000000007918 */ /* 0x000fe20000000000 */
[----:B------:R-:W-:Y:S05]  /*3af0*/  EXIT ;  /* 0x000000000000794d */ /* 0x000fea0003800000 */
.L_x_46:
[----:B------:R-:W-:-:S09]  /*3b00*/  UISETP.NE.OR UP2, UPT, UR8, 0x3, !UP2 ;  /* 0x000000030800788c */ /* 0x000fd2000d745670 */
[----:B------:R-:W-:Y:S05]  /*3b10*/  BRA.U UP2, `(.L_x_65) ;  /* 0x0000001502707547 */ /* 0x000fea000b800000 */
[----:B------:R-:W1:Y:S01]  /*3b20*/  LDC R0, c[0x0][0xb30] ;  /* 0x0002cc00ff007b82 */ /* 0x000e620000000800 */
[----:B------:R-:W2:Y:S01]  /*3b30*/  LDCU.64 UR8, c[0x0][0x888] ;  /* 0x00011100ff0877ac */ /* 0x000ea20008000a00 */
[----:B------:R-:W-:Y:S01]  /*3b40*/  CS2R R28, SRZ ;  /* 0x00000000001c7805 */ /* 0x000fe2000001ff00 */
[----:B------:R-:W-:Y:S01]  /*3b50*/  IMAD.MOV.U32 R25, RZ, RZ, 0x2000 ;  /* 0x00002000ff197424 */ /* 0x000fe200078e00ff */
[----:B------:R-:W4:Y:S04]  /*3b60*/  LDCU.64 UR4, c[0x0][0x890] ;  /* 0x00011200ff0477ac */ /* 0x000f280008000a00 */
[----:B------:R-:W3:Y:S01]  /*3b70*/  LDC R24, c[0x0][0x370] ;  /* 0x0000dc00ff187b82 */ /* 0x000ee20000000800 */
[----:B------:R-:W-:Y:S01]  /*3b80*/  UMOV UR7, 0x400 ;  /* 0x0000040000077882 */ /* 0x000fe20000000000 */
[----:B------:R-:W-:-:S02]  /*3b90*/  UPLOP3.LUT UP1, UPT, UPT, UPT, UPT, 0x40, 0x4 ;  /* 0x000000000004789c */ /* 0x000fc40003f2e870 */
[----:B------:R-:W-:-:S04]  /*3ba0*/  ULEA UR7, UR37, UR7, 0x18 ;  /* 0x0000000725077291 */ /* 0x000fc8000f8ec0ff */
[----:B------:R-:W3:Y:S01]  /*3bb0*/  LDC R3, c[0x0][0xb0c] ;  /* 0x0002c300ff037b82 */ /* 0x000ee20000000800 */
[----:B------:R-:W-:Y:S02]  /*3bc0*/  UIADD3 UR41, UPT, UPT, UR7, 0x20, URZ ;  /* 0x0000002007297890 */ /* 0x000fe4000fffe0ff */
[----:B--2---:R-:W-:Y:S02]  /*3bd0*/  UISETP.NE.U32.AND UP2, UPT, UR8, URZ, UPT ;  /* 0x000000ff0800728c */ /* 0x004fe4000bf45070 */
[----:B------:R-:W-:Y:S02]  /*3be0*/  UIADD3 UR33, UPT, UPT, UR7, 0x28, URZ ;  /* 0x0000002807217890 */ /* 0x000fe4000fffe0ff */
[----:B----4-:R-:W-:Y:S01]  /*3bf0*/  UISETP.NE.U32.AND UP3, UPT, UR4, URZ, UPT ;  /* 0x000000ff0400728c */ /* 0x010fe2000bf65070 */
[----:B------:R-:W2:Y:S01]  /*3c00*/  LDC R18, c[0x0][0xb20] ;  /* 0x0002c800ff127b82 */ /* 0x000ea20000000800 */
[----:B-1----:R-:W-:Y:S01]  /*3c10*/  ISETP.NE.AND P1, PT, R0, 0x1, PT ;  /* 0x000000010000780c */ /* 0x002fe20003f25270 */
[----:B------:R-:W-:-:S02]  /*3c20*/  UISETP.NE.AND.EX UP2, UPT, UR9, URZ, UPT, UP2 ;  /* 0x000000ff0900728c */ /* 0x000fc4000bf45320 */
[----:B------:R-:W-:Y:S02]  /*3c30*/  UIADD3 UR25, UPT, UPT, UR7, 0x30, URZ ;  /* 0x0000003007197890 */ /* 0x000fe4000fffe0ff */
[----:B------:R-:W-:Y:S02]  /*3c40*/  UIADD3 UR17, UPT, UPT, UR7, 0x38, URZ ;  /* 0x0000003807117890 */ /* 0x000fe4000fffe0ff */
[----:B------:R-:W1:Y:S01]  /*3c50*/  LDC.64 R30, c[0x0][0x348] ;  /* 0x0000d200ff1e7b82 */ /* 0x000e620000000a00 */
[----:B------:R-:W-:-:S07]  /*3c60*/  UISETP.NE.AND.EX UP3, UPT, UR5, URZ, UPT, UP3 ;  /* 0x000000ff0500728c */ /* 0x000fce000bf65330 */
[----:B------:R-:W4:Y:S08]  /*3c70*/  LDC.64 R16, c[0x0][0xb10] ;  /* 0x0002c400ff107b82 */ /* 0x000f300000000a00 */
[----:B------:R-:W1:Y:S08]  /*3c80*/  LDC.64 R6, c[0x0][0xb18] ;  /* 0x0002c600ff067b82 */ /* 0x000e700000000a00 */
[----:B------:R-:W1:Y:S08]  /*3c90*/  LDC.64 R4, c[0x0][0xb28] ;  /* 0x0002ca00ff047b82 */ /* 0x000e700000000a00 */
[----:B--23--:R-:W1:Y:S02]  /*3ca0*/  LDC R19, c[0x0][0x374] ;  /* 0x0000dd00ff137b82 */ /* 0x00ce640000000800 */
.L_x_80:
[C---:B------:R-:W-:Y:S02]  /*3cb0*/  LEA R0, R29.reuse, UR7, 0x3 ;  /* 0x000000071d007c11 */ /* 0x040fe4000f8e18ff */
[----:B------:R-:W-:Y:S02]  /*3cc0*/  SHF.L.U32 R2, R28, 0x1f, RZ ;  /* 0x0000001f1c027819 */ /* 0x000fe400000006ff */
[----:B------:R-:W-:Y:S02]  /*3cd0*/  LEA R20, R29, UR7, 0x4 ;  /* 0x000000071d147c11 */ /* 0x000fe4000f8e20ff */
[----:B--2---:R-:W2:Y:S02]  /*3ce0*/  SYNCS.PHASECHK.TRANS64.TRYWAIT P0, [R0+URZ+0x70], R2 ;  /* 0x00007002000075a7 */ /* 0x004ea400080011ff */
[----:B--2---:R-:W-:Y:S05]  /*3cf0*/  @!P0 BRA `(.L_x_66) ;  /* 0x0000006400cc8947 */ /* 0x004fea0003800000 */
.L_x_188:
[----:B------:R-:W-:Y:S01]  /*3d00*/  ISETP.GE.AND P0, PT, R26, 0x1, PT ;  /* 0x000000011a00780c */ /* 0x000fe20003f06270 */
[----:B------:R-:W3:Y:S01]  /*3d10*/  LDS.128 R20, [R20+0x100] ;  /* 0x0001000014147984 */ /* 0x000ee20000000c00 */
[----:B--2---:R-:W-:Y:S01]  /*3d20*/  VIADD R0, R0, 0x80 ;  /* 0x0000008000007836 */ /* 0x004fe20000000000 */
[----:B------:R-:W-:Y:S01]  /*3d30*/  @!PT LDS RZ, [RZ] ;  /* 0x00000000fffff984 */ /* 0x000fe20000000800 */
[----:B------:R-:W-:Y:S01]  /*3d40*/  @!PT LDS RZ, [RZ] ;  /* 0x00000000fffff984 */ /* 0x000fe20000000800 */
[----:B------:R-:W-:Y:S01]  /*3d50*/  @!PT LDS RZ, [RZ] ;  /* 0x00000000fffff984 */ /* 0x000fe20000000800 */
[----:B------:R-:W-:Y:S01]  /*3d60*/  @!PT LDS RZ, [RZ] ;  /* 0x00000000fffff984 */ /* 0x000fe20000000800 */
[----:B------:R2:W-:Y:S06]  /*3d70*/  MEMBAR.ALL.CTA ;  /* 0x0000000000007992 */ /* 0x0005ec0000008000 */
[----:B--2---:R-:W2:Y:S01]  /*3d80*/  FENCE.VIEW.ASYNC.S ;  /* 0x00000000000073c6 */ /* 0x004ea20000000000 */
[----:B------:R-:W-:Y:S04]  /*3d90*/  PRMT R0, RZ, 0x654, R0 ;  /* 0x00000654ff007816 */ /* 0x000fe80000000000 */
[----:B--2---:R2:W-:Y:S01]  /*3da0*/  SYNCS.ARRIVE.TRANS64.RED.A1T0 RZ, [R0+URZ], RZ ;  /* 0x000000ff00ff79a7 */ /* 0x0045e200081004ff */
[----:B---3--:R-:W-:Y:S11]  /*3db0*/  LOP3.LUT P3, RZ, R22, 0x1, RZ, 0xc0, !PT ;  /* 0x0000000116ff7812 */ /* 0x008ff6000786c0ff */
[----:B------:R-:W-:Y:S02]  /*3dc0*/  @!UPT UIADD3 URZ, UPT, UPT, URZ, URZ, URZ ;  /* 0x000000fffffff290 */ /* 0x000fe4000fffe0ff */
[----:B------:R-:W-:Y:S02]  /*3dd0*/  @P3 MOV R11, R20 ;  /* 0x00000014000b3202 */ /* 0x000fe40000000f00 */
[----:B------:R-:W-:Y:S01]  /*3de0*/  @P3 LOP3.LUT R10, R21, 0xffff, RZ, 0xc0, !PT ;  /* 0x0000ffff150a3812 */ /* 0x000fe200078ec0ff */
[----:B--2---:R-:W-:Y:S06]  /*3df0*/  @!P0 BRA `(.L_x_67) ;  /* 0x0000000000a48947 */ /* 0x004fec0003800000 */
[-C--:B-1----:R-:W-:Y:S01]  /*3e00*/  IMAD.HI.U32 R0, R19, R7.reuse, RZ ;  /* 0x0000000713007227 */ /* 0x082fe200078e00ff */
[----:B------:R-:W-:Y:S02]  /*3e10*/  ISETP.NE.AND P0, PT, R6, 0x1, PT ;  /* 0x000000010600780c */ /* 0x000fe40003f05270 */
[----:B------:R-:W-:Y:S01]  /*3e20*/  ISETP.NE.AND P2, PT, R26, 0x1, PT ;  /* 0x000000011a00780c */ /* 0x000fe20003f45270 */
[----:B----4-:R-:W-:Y:S01]  /*3e30*/  IMAD.HI.U32 R9, R24, R16, RZ ;  /* 0x0000001018097227 */ /* 0x010fe200078e00ff */
[----:B------:R-:W-:Y:S02]  /*3e40*/  SHF.R.U32.HI R0, RZ, R18, R0 ;  /* 0x00000012ff007219 */ /* 0x000fe40000011600 */
[----:B------:R-:W-:Y:S01]  /*3e50*/  ISETP.NE.AND P4, PT, R3, 0x1, PT ;  /* 0x000000010300780c */ /* 0x000fe20003f85270 */
[----:B------:R-:W-:Y:S01]  /*3e60*/  IMAD.HI.U32 R13, R10, R7, RZ ;  /* 0x000000070a0d7227 */ /* 0x000fe200078e00ff */
[----:B------:R-:W-:Y:S02]  /*3e70*/  SHF.R.U32.HI R9, RZ, R17, R9 ;  /* 0x00000011ff097219 */ /* 0x000fe40000011609 */
[----:B------:R-:W-:Y:S01]  /*3e80*/  SEL R0, R19, R0, !P0 ;  /* 0x0000000013007207 */ /* 0x000fe20004000000 */
[----:B------:R-:W-:Y:S01]  /*3e90*/  IMAD.HI.U32 R12, R11, R16, RZ ;  /* 0x000000100b0c7227 */ /* 0x000fe200078e00ff */
[----:B------:R-:W-:Y:S03]  /*3ea0*/  SEL R9, R24, R9, !P4 ;  /* 0x0000000918097207 */ /* 0x000fe60006000000 */
[-C--:B------:R-:W-:Y:S01]  /*3eb0*/  IMAD.HI.U32 R8, R0, R4.reuse, RZ ;  /* 0x0000000400087227 */ /* 0x080fe200078e00ff */
[----:B------:R-:W-:Y:S03]  /*3ec0*/  SHF.R.U32.HI R12, RZ, R17, R12 ;  /* 0x00000011ff0c7219 */ /* 0x000fe6000001160c */
[----:B------:R-:W-:Y:S01]  /*3ed0*/  IMAD.HI.U32 R2, R9, R4, RZ ;  /* 0x0000000409027227 */ /* 0x000fe200078e00ff */
[-C--:B------:R-:W-:Y:S02]  /*3ee0*/  @P2 SHF.R.U32.HI R0, RZ, R5.reuse, R8 ;  /* 0x00000005ff002219 */ /* 0x080fe40000011608 */
[----:B------:R-:W-:Y:S02]  /*3ef0*/  SHF.R.U32.HI R8, RZ, R18, R13 ;  /* 0x00000012ff087219 */ /* 0x000fe4000001160d */
[----:B------:R-:W-:Y:S01]  /*3f00*/  @P2 SHF.R.U32.HI R9, RZ, R5, R2 ;  /* 0x00000005ff092219 */ /* 0x000fe20000011602 */
[----:B------:R-:W-:Y:S01]  /*3f10*/  IMAD R0, R26, R0, RZ ;  /* 0x000000001a007224 */ /* 0x000fe200078e02ff */
[----:B------:R-:W-:Y:S02]  /*3f20*/  SEL R8, R10, R8, !P0 ;  /* 0x000000080a087207 */ /* 0x000fe40004000000 */
[----:B------:R-:W-:Y:S01]  /*3f30*/  SEL R2, R11, R12, !P4 ;  /* 0x0000000c0b027207 */ /* 0x000fe20006000000 */
[----:B------:R-:W-:Y:S01]  /*3f40*/  IMAD R12, R26, R9, RZ ;  /* 0x000000091a0c7224 */ /* 0x000fe200078e02ff */
[C---:B------:R-:W-:Y:S01]  /*3f50*/  ISETP.GE.AND P0, PT, R8.reuse, R0, PT ;  /* 0x000000000800720c */ /* 0x040fe20003f06270 */
[----:B------:R-:W-:Y:S03]  /*3f60*/  IMAD.HI.U32 R0, R8, R4, RZ ;  /* 0x0000000408007227 */ /* 0x000fe600078e00ff */
[----:B------:R-:W-:Y:S02]  /*3f70*/  ISETP.GE.OR P0, PT, R2, R12, P0 ;  /* 0x0000000c0200720c */ /* 0x000fe40000706670 */
[-C--:B------:R-:W-:Y:S04]  /*3f80*/  SHF.R.U32.HI R0, RZ, R5.reuse, R0 ;  /* 0x00000005ff007219 */ /* 0x080fe80000011600 */
[----:B------:R-:W-:Y:S05]  /*3f90*/  SEL R13, R8, R0, !P2 ;  /* 0x00000000080d7207 */ /* 0x000fea0005000000 */
[----:B------:R-:W-:Y:S02]  /*3fa0*/  IMAD.MOV R12, RZ, RZ, -R13 ;  /* 0x000000ffff0c7224 */ /* 0x000fe400078e0a0d */
[----:B------:R-:W-:Y:S04]  /*3fb0*/  @!P0 IMAD.HI.U32 R0, R2, R4, RZ ;  /* 0x0000000402008227 */ /* 0x000fe800078e00ff */
[----:B------:R-:W-:Y:S01]  /*3fc0*/  IMAD R12, R26, R12, R8 ;  /* 0x0000000c1a0c7224 */ /* 0x000fe200078e0208 */
[----:B------:R-:W-:Y:S04]  /*3fd0*/  @!P0 SHF.R.U32.HI R0, RZ, R5, R0 ;  /* 0x00000005ff008219 */ /* 0x000fe80000011600 */
[----:B------:R-:W-:Y:S04]  /*3fe0*/  @!P0 SEL R0, R2, R0, !P2 ;  /* 0x0000000002008207 */ /* 0x000fe80005000000 */
[----:B------:R-:W-:Y:S01]  /*3ff0*/  @!P0 IADD3 R13, PT, PT, R13, -R0, RZ ;  /* 0x800000000d0d8210 */ /* 0x000fe20007ffe0ff */
[----:B------:R-:W-:Y:S01]  /*4000*/  @!P0 IMAD R0, R9, R12, R0 ;  /* 0x0000000c09008224 */ /* 0x000fe200078e0200 */
[----:B------:R-:W-:Y:S01]  /*4010*/  IADD3 R9, PT, PT, -R8, RZ, RZ ;  /* 0x000000ff08097210 */ /* 0x000fe20007ffe1ff */
[--C-:B------:R-:W-:Y:S02]  /*4020*/  IMAD.MOV R12, RZ, RZ, -R2.reuse ;  /* 0x000000ffff0c7224 */ /* 0x100fe400078e0a02 */
[----:B------:R-:W-:Y:S02]  /*4030*/  @!P0 IMAD R8, R13, R26, R2 ;  /* 0x0000001a0d088224 */ /* 0x000fe400078e0202 */
[----:B------:R-:W-:Y:S02]  /*4040*/  @!P0 IMAD.MOV.U32 R2, RZ, RZ, R0 ;  /* 0x000000ffff028224 */ /* 0x000fe400078e0000 */
[----:B------:R-:W-:Y:S02]  /*4050*/  IMAD R11, R3, R12, R11 ;  /* 0x0000000c030b7224 */ /* 0x000fe400078e020b */
[----:B------:R-:W-:Y:S02]  /*4060*/  IMAD R10, R6, R9, R10 ;  /* 0x00000009060a7224 */ /* 0x000fe400078e020a */
[----:B------:R-:W-:Y:S02]  /*4070*/  IMAD R11, R2, R3, R11 ;  /* 0x00000003020b7224 */ /* 0x000fe400078e020b */
[----:B------:R-:W-:Y:S02]  /*4080*/  IMAD R10, R8, R6, R10 ;  /* 0x00000006080a7224 */ /* 0x000fe400078e020a */
.L_x_67:
[----:B------:R-:W-:Y:S05]  /*4090*/  BRA.U UP1, `(.L_x_68) ;  /* 0x0000000101107547 */ /* 0x000fea000b800000 */
[----:B------:R-:W-:Y:S04]  /*40a0*/  MOV R2, UR6 ;  /* 0x0000000600027c02 */ /* 0x000fe80008000f00 */
[----:B------:R-:W-:Y:S04]  /*40b0*/  SHF.L.U32 R2, R2, 0x1f, RZ ;  /* 0x0000001f02027819 */ /* 0x000fe800000006ff */
[----:B------:R-:W2:Y:S02]  /*40c0*/  SYNCS.PHASECHK.TRANS64.TRYWAIT P0, [UR7+0x68], R2 ;  /* 0x00006802ff0075a7 */ /* 0x000ea40008001107 */
[----:B--2---:R-:W-:Y:S05]  /*40d0*/  @!P0 BRA `(.L_x_69) ;  /* 0x0000006000e88947 */ /* 0x004fea0003800000 */
.L_x_68:
[----:B------:R-:W-:Y:S01]  /*40e0*/  R2UR UR43, R15 ;  /* 0x000000000f2b72ca */ /* 0x000fe200000e0000 */
[----:B------:R-:W-:Y:S01]  /*40f0*/  IMAD.MOV.U32 R32, RZ, RZ, 0x1 ;  /* 0x00000001ff207424 */ /* 0x000fe200078e00ff */
[----:B------:R-:W-:Y:S02]  /*4100*/  R2UR UR42, R14 ;  /* 0x000000000e2a72ca */ /* 0x000fe400000e0000 */
[----:B------:R-:W-:Y:S02]  /*4110*/  ISETP.NE.U32.AND P2, PT, RZ, UR4, PT ;  /* 0x00000004ff007c0c */ /* 0x000fe4000bf45070 */
[----:B------:R-:W-:Y:S02]  /*4120*/  SHF.L.U32 R32, R32, 0x1f, RZ ;  /* 0x0000001f20207819 */ /* 0x000fe400000006ff */
[----:B------:R-:W-:Y:S05]  /*4130*/  ISETP.NE.AND.EX P2, PT, RZ, UR5, PT, P2 ;  /* 0x00000005ff007c0c */ /* 0x000fea000bf45320 */
[----:B------:R-:W-:Y:S02]  /*4140*/  USHF.L.U32 UR43, UR43, 0x7, URZ ;  /* 0x000000072b2b7899 */ /* 0x000fe400080006ff */
[----:B------:R-:W-:Y:S01]  /*4150*/  USHF.L.U32 UR42, UR42, 0x7, URZ ;  /* 0x000000072a2a7899 */ /* 0x000fe200080006ff */
[----:B------:R-:W-:Y:S11]  /*4160*/  BRA.U !UP3, `(.L_x_70) ;  /* 0x000000010b347547 */ /* 0x000ff6000b800000 */
[----:B------:R-:W-:Y:S01]  /*4170*/  UPLOP3.LUT UP0, UPT, UPT, UPT, UP2, 0x80, 0x8 ;  /* 0x000000000008789c */ /* 0x000fe20003f0f020 */
[----:B--2---:R-:W-:Y:S02]  /*4180*/  HFMA2 R0, -RZ, RZ, 0, 5.9604644775390625e-08 ;  /* 0x00000001ff007431 */ /* 0x004fe400000001ff */
[----:B------:R-:W-:Y:S03]  /*4190*/  IMAD.MOV.U32 R64, RZ, RZ, 0x1 ;  /* 0x00000001ff407424 */ /* 0x000fe600078e00ff */
[----:B------:R-:W-:Y:S05]  /*41a0*/  PLOP3.LUT P0, PT, PT, PT, UP0, 0x80, 0x8 ;  /* 0x000000000008781c */ /* 0x000fea0003f0f008 */
[----:B------:R-:W2:Y:S01]  /*41b0*/  @UP0 LDCU.64 UR10, c[0x0][0x888] ;  /* 0x00011100ff0a07ac */ /* 0x000ea20008000a00 */
[----:B------:R-:W-:Y:S07]  /*41c0*/  @UP0 UIMAD UR8, UR36, UR4, URZ ;  /* 0x00000004240802a4 */ /* 0x000fee000f8e02ff */
[----:B------:R-:W-:Y:S01]  /*41d0*/  @!P0 PRMT R64, R0, 0x7610, R64 ;  /* 0x0000761000408816 */ /* 0x000fe20000000040 */
[----:B--2---:R-:W-:Y:S03]  /*41e0*/  @UP0 UIMAD.WIDE UR10, UR8, 0x4, UR10 ;  /* 0x00000004080a08a5 */ /* 0x004fe6000f8e020a */
[----:B------:R-:W2:Y:S03]  /*41f0*/  @!UP0 LDCU UR8, c[0x0][0x880] ;  /* 0x00011000ff0887ac */ /* 0x000ea60008000800 */
[----:B------:R-:W-:Y:S01]  /*4200*/  IMAD.U32 R8, RZ, RZ, UR10 ;  /* 0x0000000aff087e24 */ /* 0x000fe2000f8e00ff */
[----:B------:R-:W-:Y:S05]  /*4210*/  MOV R9, UR11 ;  /* 0x0000000b00097c02 */ /* 0x000fea0008000f00 */
[----:B-----5:R3:W5:Y:S02]  /*4220*/  @P0 LDG.E R35, desc[UR46][R8.64] ;  /* 0x0000002e08230981 */ /* 0x020764000c1e1900 */
[----:B--23--:R-:W-:Y:S07]  /*4230*/  @!P0 IMAD.U32 R35, RZ, RZ, UR8 ;  /* 0x00000008ff238e24 */ /* 0x00cfee000f8e00ff */
.L_x_70:
[----:B-----5:R-:W-:Y:S01]  /*4240*/  @!P2 FSETP.EQ.AND P0, PT, R35, RZ, PT ;  /* 0x000000ff2300a20b */ /* 0x020fe20003f02000 */
[----:B------:R-:W-:Y:S01]  /*4250*/  @!UPT UIADD3 URZ, UPT, UPT, URZ, URZ, URZ ;  /* 0x000000fffffff290 */ /* 0x000fe2000fffe0ff */
[----:B------:R-:W-:Y:S11]  /*4260*/  @!P2 BRA `(.L_x_71) ;  /* 0x000000000014a947 */ /* 0x000ff60003800000 */
[----:B------:R-:W-:Y:S02]  /*4270*/  LOP3.LUT P2, RZ, R64, 0xff, RZ, 0xc0, !PT ;  /* 0x000000ff40ff7812 */ /* 0x000fe4000784c0ff */
[----:B------:R-:W-:Y:S04]  /*4280*/  PLOP3.LUT P0, PT, PT, PT, UP0, 0x80, 0x8 ;  /* 0x000000000008781c */ /* 0x000fe80003f0f008 */
[----:B------:R-:W-:Y:S07]  /*4290*/  PLOP3.LUT P0, PT, P0, PT, PT, 0x8, 0x80 ;  /* 0x000000000080781c */ /* 0x000fee000070e170 */
[----:B------:R-:W-:Y:S11]  /*42a0*/  @P2 FSETP.EQ.AND P0, PT, R35, RZ, PT ;  /* 0x000000ff2300220b */ /* 0x000ff60003f02000 */
[----:B------:R-:W-:Y:S02]  /*42b0*/  @!UPT UIADD3 URZ, UPT, UPT, URZ, URZ, URZ ;  /* 0x000000fffffff290 */ /* 0x000fe4000fffe0ff */
.L_x_71:
[----:B------:R-:W3:Y:S01]  /*42c0*/  SYNCS.PHASECHK.TRANS64.TRYWAIT P2, [UR7+0x40], R32 ;  /* 0x00004020ff0075a7 */ /* 0x000ee20008041107 */
[----:B------:R-:W-:Y:S04]  /*42d0*/  ELECT P4, URZ, PT ;  /* 0x0000000000ff782f */ /* 0x000fe80003880000 */
[----:B------:R-:W-:Y:S11]  /*42e0*/  PLOP3.LUT P4, PT, P0, P4, PT, 0xf2, 0x2f ;  /* 0x00000000002f781c */ /* 0x000ff60000789e72 */
[----:B------:R-:W-:Y:S02]  /*42f0*/  @!UPT UIADD3 URZ, UPT, UPT, URZ, URZ, URZ ;  /* 0x000000fffffff290 */ /* 0x000fe4000fffe0ff */
[----:B-1----:R-:W-:Y:S05]  /*4300*/  @!P4 IADD3 R8, P0, PT, R30, 0x580, RZ ;  /* 0x000005801e08c810 */ /* 0x002fea0007f1e0ff */
[----:B--2---:R-:W-:Y:S01]  /*4310*/  @!P4 IMAD.X R2, RZ, RZ, R31, P0 ;  /* 0x000000ffff02c224 */ /* 0x004fe200000e061f */
[----:B---3--:R-:W-:Y:S07]  /*4320*/  @!P2 BRA `(.L_x_72) ;  /* 0x00000060006ca947 */ /* 0x008fee0003800000 */
.L_x_191:
[----:B------:R-:W-:Y:S01]  /*4330*/  @!P4 R2UR UR9, R8 ;  /* 0x000000000809c2ca */ /* 0x000fe200000e0000 */
[----:B------:R-:W-:Y:S01]  /*4340*/  VOTEU.ALL UP1, P4 ;  /* 0x0000000000ff7886 */ /* 0x000fe20002020000 */
[----:B------:R-:W-:Y:S01]  /*4350*/  @!P4 R2UR UR8, R2 ;  /* 0x000000000208c2ca */ /* 0x000fe200000e0000 */
[----:B-1----:R-:W-:Y:S01]  /*4360*/  @!P4 IMAD.MOV.U32 R0, RZ, RZ, 0x2000 ;  /* 0x00002000ff00c424 */ /* 0x002fe200078e00ff */
[----:B------:R-:W-:Y:S01]  /*4370*/  UMOV UR44, UR36 ;  /* 0x00000024002c7c82 */ /* 0x000fe20008000000 */
[----:B------:R-:W-:Y:S02]  /*4380*/  UPRMT UR21, UR37, 0x654, UR41 ;  /* 0x0000065425157896 */ /* 0x000fe40008000029 */
[----:B------:R-:W-:Y:S01]  /*4390*/  @!UP1 UIADD3 UR40, UPT, UPT, UR7, 0x200, URZ ;  /* 0x0000020007289890 */ /* 0x000fe2000fffe0ff */
[----:B------:R-:W-:Y:S05]  /*43a0*/  VOTEU.ALL UP1, P4 ;  /* 0x0000000000ff7886 */ /* 0x000fea0002020000 */
[----:B------:R-:W-:Y:S01]  /*43b0*/  IMAD.U32 R8, RZ, RZ, UR9 ;  /* 0x00000009ff087e24 */ /* 0x000fe2000f8e00ff */
[----:B------:R-:W-:Y:S01]  /*43c0*/  UMOV UR9, 0x10000000 ;  /* 0x1000000000097882 */ /* 0x000fe20000000000 */
[----:B------:R-:W-:Y:S01]  /*43d0*/  IMAD.U32 R9, RZ, RZ, UR8 ;  /* 0x00000008ff097e24 */ /* 0x000fe2000f8e00ff */
[----:B------:R-:W-:Y:S02]  /*43e0*/  UMOV UR8, 0x0 ;  /* 0x0000000000087882 */ /* 0x000fe40000000000 */
[----:B------:R-:W-:Y:S02]  /*43f0*/  @!P4 R2UR UR10, R8 ;  /* 0x00000000080ac2ca */ /* 0x000fe400000e0000 */
[----:B------:R-:W-:Y:S02]  /*4400*/  @!P4 R2UR UR11, R9 ;  /* 0x00000000090bc2ca */ /* 0x000fe400000e0000 */
[----:B------:R-:W-:Y:S05]  /*4410*/  @!P4 IADD3 R8, P0, PT, R30, 0x580, RZ ;  /* 0x000005801e08c810 */ /* 0x000fea0007f1e0ff */
[----:B------:R-:W-:Y:S06]  /*4420*/  @!P4 IMAD.X R2, RZ, RZ, R31, P0 ;  /* 0x000000ffff02c224 */ /* 0x000fec00000e061f */
[----:B------:R1:W-:Y:S01]  /*4430*/  @!UP1 UTMALDG.3D [UR40], [UR10], desc[UR8] ;  /* 0x000008280a0095b4 */ /* 0x0003e20008011000 */
[----:B------:R1:W-:Y:S01]  /*4440*/  @!P4 SYNCS.ARRIVE.TRANS64.RED.A0TR RZ, [UR7+0x20], R0 ;  /* 0x00002000ffffc9a7 */ /* 0x0003e20008300407 */
[----:B------:R-:W-:Y:S01]  /*4450*/  SYNCS.ARRIVE.TRANS64.RED.A1T0 RZ, [UR21], RZ ;  /* 0x000000ffffff79a7 */ /* 0x000fe20008100415 */
[----:B------:R-:W2:Y:S02]  /*4460*/  SYNCS.PHASECHK.TRANS64.TRYWAIT P2, [UR7+0x48], R32 ;  /* 0x00004820ff0075a7 */ /* 0x000ea40008041107 */
[----:B-12---:R-:W-:Y:S05]  /*4470*/  @!P2 BRA `(.L_x_73) ;  /* 0x000000600030a947 */ /* 0x006fea0003800000 */
.L_x_193:
[----:B------:R-:W-:Y:S01]  /*4480*/  @!P4 R2UR UR9, R8 ;  /* 0x000000000809c2ca */ /* 0x000fe200000e0000 */
[----:B------:R-:W-:Y:S01]  /*4490*/  VOTEU.ALL UP1, P4 ;  /* 0x0000000000ff7886 */ /* 0x000fe20002020000 */
[----:B------:R-:W-:Y:S01]  /*44a0*/  @!P4 R2UR UR8, R2 ;  /* 0x000000000208c2ca */ /* 0x000fe200000e0000 */
[----:B-1----:R-:W-:Y:S01]  /*44b0*/  @!P4 IMAD.MOV.U32 R0, RZ, RZ, 0x2000 ;  /* 0x00002000ff00c424 */ /* 0x002fe200078e00ff */
[----:B------:R-:W-:Y:S01]  /*44c0*/  UMOV UR35, UR43 ;  /* 0x0000002b00237c82 */ /* 0x000fe20008000000 */
[----:B------:R-:W-:Y:S02]  /*44d0*/  UPRMT UR15, UR37, 0x654, UR33 ;  /* 0x00000654250f7896 */ /* 0x000fe40008000021 */
[----:B------:R-:W-:Y:S02]  /*44e0*/  @!UP1 UIADD3 UR34, UPT, UPT, UR42, 0x10, URZ ;  /* 0x000000102a229890 */ /* 0x000fe4000fffe0ff */
[----:B------:R-:W-:Y:S01]  /*44f0*/  @!UP1 UIADD3 UR32, UPT, UPT, UR7, 0x2200, URZ ;  /* 0x0000220007209890 */ /* 0x000fe2000fffe0ff */
[----:B------:R-:W-:Y:S03]  /*4500*/  VOTEU.ALL UP1, P4 ;  /* 0x0000000000ff7886 */ /* 0x000fe60002020000 */
        /* <DEDUP_REMOVED lines=13> */
.L_x_195:
[----:B------:R-:W-:Y:S01]  /*45e0*/  @!P4 R2UR UR9, R8 ;  /* 0x000000000809c2ca */ /* 0x000fe200000e0000 */
[----:B------:R-:W-:Y:S01]  /*45f0*/  VOTEU.ALL UP1, P4 ;  /* 0x0000000000ff7886 */ /* 0x000fe20002020000 */
[----:B------:R-:W-:Y:S01]  /*4600*/  @!P4 R2UR UR8, R2 ;  /* 0x000000000208c2ca */ /* 0x000fe200000e0000 */
[----:B-1----:R-:W-:Y:S01]  /*4610*/  @!P4 IMAD.MOV.U32 R0, RZ, RZ, 0x2000 ;  /* 0x00002000ff00c424 */ /* 0x002fe200078e00ff */
[----:B------:R-:W-:Y:S01]  /*4620*/  UMOV UR27, UR43 ;  /* 0x0000002b001b7c82 */ /* 0x000fe20008000000 */
[----:B------:R-:W-:Y:S01]  /*4630*/  UMOV UR28, UR36 ;  /* 0x00000024001c7c82 */ /* 0x000fe20008000000 */
[----:B------:R-:W-:Y:S02]  /*4640*/  @!UP1 UIADD3 UR26, UPT, UPT, UR42, 0x20, URZ ;  /* 0x000000202a1a9890 */ /* 0x000fe4000fffe0ff */
[----:B------:R-:W-:Y:S01]  /*4650*/  @!UP1 UIADD3 UR24, UPT, UPT, UR7, 0x4200, URZ ;  /* 0x0000420007189890 */ /* 0x000fe2000fffe0ff */
[----:B------:R-:W-:Y:S01]  /*4660*/  VOTEU.ALL UP1, P4 ;  /* 0x0000000000ff7886 */ /* 0x000fe20002020000 */
[----:B------:R-:W-:Y:S03]  /*4670*/  UPRMT UR14, UR37, 0x654, UR25 ;  /* 0x00000654250e7896 */ /* 0x000fe60008000019 */
        /* <DEDUP_REMOVED lines=13> */
.L_x_197:
[----:B------:R-:W-:Y:S01]  /*4750*/  @!P4 R2UR UR9, R8 ;  /* 0x000000000809c2ca */ /* 0x000fe200000e0000 */
[----:B------:R-:W-:Y:S01]  /*4760*/  VOTEU.ALL UP1, P4 ;  /* 0x0000000000ff7886 */ /* 0x000fe20002020000 */
[----:B------:R-:W-:Y:S01]  /*4770*/  @!P4 R2UR UR8, R2 ;  /* 0x000000000208c2ca */ /* 0x000fe200000e0000 */
[----:B-1----:R-:W-:Y:S01]  /*4780*/  @!P4 IMAD.MOV.U32 R0, RZ, RZ, 0x2000 ;  /* 0x00002000ff00c424 */ /* 0x002fe200078e00ff */
[----:B------:R-:W-:Y:S01]  /*4790*/  UMOV UR19, UR43 ;  /* 0x0000002b00137c82 */ /* 0x000fe20008000000 */
[----:B------:R-:W-:Y:S01]  /*47a0*/  UMOV UR20, UR36 ;  /* 0x0000002400147c82 */ /* 0x000fe20008000000 */
[----:B------:R-:W-:Y:S01]  /*47b0*/  @!UP1 UIADD3 UR18, UPT, UPT, UR42, 0x30, URZ ;  /* 0x000000302a129890 */ /* 0x000fe2000fffe0ff */
[----:B------:R-:W-:Y:S01]  /*47c0*/  SHF.L.U32 R14, RZ, 0x1f, RZ ;  /* 0x0000001fff0e7819 */ /* 0x000fe200000006ff */
        /* <DEDUP_REMOVED lines=16> */
.L_x_199:
[----:B------:R-:W-:Y:S01]  /*48d0*/  @!P4 R2UR UR9, R8 ;  /* 0x000000000809c2ca */ /* 0x000fe200000e0000 */
[----:B------:R-:W-:Y:S01]  /*48e0*/  VOTEU.ALL UP1, P4 ;  /* 0x0000000000ff7886 */ /* 0x000fe20002020000 */
[----:B------:R-:W-:Y:S01]  /*48f0*/  @!P4 R2UR UR8, R2 ;  /* 0x000000000208c2ca */ /* 0x000fe200000e0000 */
[----:B-1----:R-:W-:Y:S01]  /*4900*/  @!P4 IMAD.MOV.U32 R0, RZ, RZ, 0x2000 ;  /* 0x00002000ff00c424 */ /* 0x002fe200078e00ff */
[----:B------:R-:W-:Y:S01]  /*4910*/  UMOV UR18, 0x0 ;  /* 0x0000000000127882 */ /* 0x000fe20000000000 */
[----:B------:R-:W-:Y:S01]  /*4920*/  UMOV UR19, 0x10000000 ;  /* 0x1000000000137882 */ /* 0x000fe20000000000 */
[----:B------:R-:W-:Y:S01]  /*4930*/  @!UP1 UIADD3 UR10, UPT, UPT, UR42, 0x40, URZ ;  /* 0x000000402a0a9890 */ /* 0x000fe2000fffe0ff */
[----:B------:R-:W-:Y:S01]  /*4940*/  UMOV UR11, UR43 ;  /* 0x0000002b000b7c82 */ /* 0x000fe20008000000 */
[----:B------:R-:W-:Y:S05]  /*4950*/  UMOV UR12, UR36 ;  /* 0x00000024000c7c82 */ /* 0x000fea0008000000 */
[----:B------:R-:W-:Y:S01]  /*4960*/  IMAD.U32 R8, RZ, RZ, UR9 ;  /* 0x00000009ff087e24 */ /* 0x000fe2000f8e00ff */
[----:B------:R-:W-:Y:S01]  /*4970*/  UMOV UR9, UR41 ;  /* 0x0000002900097c82 */ /* 0x000fe20008000000 */
[----:B------:R-:W-:Y:S01]  /*4980*/  IMAD.U32 R9, RZ, RZ, UR8 ;  /* 0x00000008ff097e24 */ /* 0x000fe2000f8e00ff */
[----:B------:R-:W-:Y:S02]  /*4990*/  @!UP1 UIADD3 UR8, UPT, UPT, UR7, 0x200, URZ ;  /* 0x0000020007089890 */ /* 0x000fe4000fffe0ff */
[----:B------:R-:W-:Y:S01]  /*49a0*/  @!P4 R2UR UR22, R8 ;  /* 0x000000000816c2ca */ /* 0x000fe200000e0000 */
[----:B------:R-:W-:Y:S01]  /*49b0*/  VOTEU.ALL UP1, P4 ;  /* 0x0000000000ff7886 */ /* 0x000fe20002020000 */
        /* <DEDUP_REMOVED lines=8> */
.L_x_201:
        /* <DEDUP_REMOVED lines=23> */
.L_x_203:
[----:B------:R-:W2:Y:S01]  /*4bb0*/  LDC.64 R12, c[0x0][0xb18] ;  /* 0x0002c600ff0c7b82 */ /* 0x000ea20000000a00 */
[----:B------:R-:W-:Y:S01]  /*4bc0*/  @!P4 R2UR UR8, R2 ;  /* 0x000000000208c2ca */ /* 0x000fe200000e0000 */
[----:B------:R-:W-:Y:S01]  /*4bd0*/  VOTEU.ALL UP1, P4 ;  /* 0x0000000000ff7886 */ /* 0x000fe20002020000 */
[----:B------:R-:W-:Y:S01]  /*4be0*/  @!P4 R2UR UR9, R8 ;  /* 0x000000000809c2ca */ /* 0x000fe200000e0000 */
[----:B-1----:R-:W-:Y:S01]  /*4bf0*/  @!P4 IMAD.MOV.U32 R0, RZ, RZ, 0x2000 ;  /* 0x00002000ff00c424 */ /* 0x002fe200078e00ff */
[----:B------:R-:W-:Y:S03]  /*4c00*/  UMOV UR18, 0x0 ;  /* 0x0000000000127882 */ /* 0x000fe60000000000 */
[----:B------:R-:W1:Y:S01]  /*4c10*/  @!P1 LDC R2, c[0x0][0xb0c] ;  /* 0x0002c300ff029b82 */ /* 0x000e620000000800 */
[----:B------:R-:W-:Y:S01]  /*4c20*/  @!UP1 UIADD3 UR10, UPT, UPT, UR42, 0x60, URZ ;  /* 0x000000602a0a9890 */ /* 0x000fe2000fffe0ff */
[----:B------:R-:W-:Y:S01]  /*4c30*/  @P3 SHF.R.U32.HI R27, RZ, 0x10, R21 ;  /* 0x00000010ff1b3819 */ /* 0x000fe20000011615 */
[----:B------:R-:W-:Y:S01]  /*4c40*/  UMOV UR19, 0x10000000 ;  /* 0x1000000000137882 */ /* 0x000fe20000000000 */
[----:B------:R-:W-:Y:S01]  /*4c50*/  UMOV UR11, UR43 ;  /* 0x0000002b000b7c82 */ /* 0x000fe20008000000 */
[----:B------:R-:W-:Y:S01]  /*4c60*/  UMOV UR12, UR36 ;  /* 0x00000024000c7c82 */ /* 0x000fe20008000000 */
[----:B------:R-:W-:Y:S02]  /*4c70*/  VIADD R29, R29, 0x1 ;  /* 0x000000011d1d7836 */ /* 0x000fe40000000000 */
[----:B------:R-:W-:Y:S01]  /*4c80*/  IMAD.U32 R9, RZ, RZ, UR8 ;  /* 0x00000008ff097e24 */ /* 0x000fe2000f8e00ff */
[----:B------:R-:W-:Y:S01]  /*4c90*/  @!UP1 UIADD3 UR8, UPT, UPT, UR7, 0x4200, URZ ;  /* 0x0000420007089890 */ /* 0x000fe2000fffe0ff */
[----:B------:R-:W-:Y:S01]  /*4ca0*/  IMAD.U32 R8, RZ, RZ, UR9 ;  /* 0x00000009ff087e24 */ /* 0x000fe2000f8e00ff */
[----:B------:R-:W-:Y:S01]  /*4cb0*/  VOTEU.ALL UP1, P4 ;  /* 0x0000000000ff7886 */ /* 0x000fe20002020000 */
[----:B------:R-:W-:Y:S01]  /*4cc0*/  UMOV UR9, UR25 ;  /* 0x0000001900097c82 */ /* 0x000fe20008000000 */
[----:B------:R-:W-:Y:S02]  /*4cd0*/  @!P4 R2UR UR21, R9 ;  /* 0x000000000915c2ca */ /* 0x000fe400000e0000 */
[----:B------:R-:W-:Y:S02]  /*4ce0*/  @!P4 R2UR UR20, R8 ;  /* 0x000000000814c2ca */ /* 0x000fe400000e0000 */
[----:B------:R-:W3:Y:S11]  /*4cf0*/  LDC.64 R8, c[0x0][0xb10] ;  /* 0x0002c400ff087b82 */ /* 0x000ef60000000a00 */
[----:B------:R1:W-:Y:S01]  /*4d00*/  @!UP1 UTMALDG.3D [UR8], [UR20], desc[UR18] ;  /* 0x00001208140095b4 */ /* 0x0003e20008011000 */
[----:B------:R5:W-:Y:S01]  /*4d10*/  @!P4 SYNCS.ARRIVE.TRANS64.RED.A0TR RZ, [UR7+0x30], R0 ;  /* 0x00003000ffffc9a7 */ /* 0x000be20008300407 */
[C---:B---3--:R-:W-:Y:S01]  /*4d20*/  @!P1 IMAD.HI.U32 R8, R11.reuse, R8, RZ ;  /* 0x000000080b089227 */ /* 0x048fe200078e00ff */
[----:B--2---:R-:W-:Y:S02]  /*4d30*/  @!P1 ISETP.NE.AND P0, PT, R12, 0x1, PT ;  /* 0x000000010c00980c */ /* 0x004fe40003f05270 */
[----:B-1----:R-:W-:Y:S01]  /*4d40*/  @!P1 ISETP.NE.AND P2, PT, R2, 0x1, PT ;  /* 0x000000010200980c */ /* 0x002fe20003f45270 */
[----:B------:R-:W-:Y:S01]  /*4d50*/  SYNCS.ARRIVE.TRANS64.RED.A1T0 RZ, [UR14], RZ ;  /* 0x000000ffffff79a7 */ /* 0x000fe2000810040e */
[C---:B------:R-:W-:Y:S01]  /*4d60*/  @!P1 IMAD.HI.U32 R13, R10.reuse, R13, RZ ;  /* 0x0000000d0a0d9227 */ /* 0x040fe200078e00ff */
[----:B------:R-:W-:Y:S04]  /*4d70*/  @!P1 SHF.R.U32.HI R8, RZ, R9, R8 ;  /* 0x00000009ff089219 */ /* 0x000fe80000011608 */
[----:B------:R-:W-:Y:S01]  /*4d80*/  @!P1 SEL R8, R11, R8, !P2 ;  /* 0x000000080b089207 */ /* 0x000fe20005000000 */
[----:B------:R-:W1:Y:S01]  /*4d90*/  SYNCS.PHASECHK.TRANS64.TRYWAIT P5, [UR7+0x58], R14 ;  /* 0x0000580eff0075a7 */ /* 0x000e6200080a1107 */
[----:B-----5:R-:W2:Y:S02]  /*4da0*/  @!P1 LDC R0, c[0x0][0xb20] ;  /* 0x0002c800ff009b82 */ /* 0x020ea40000000800 */
[----:B--2---:R-:W-:Y:S04]  /*4db0*/  @!P1 SHF.R.U32.HI R0, RZ, R0, R13 ;  /* 0x00000000ff009219 */ /* 0x004fe8000001160d */
[----:B------:R-:W-:Y:S05]  /*4dc0*/  @!P1 SEL R9, R10, R0, !P0 ;  /* 0x000000000a099207 */ /* 0x000fea0004000000 */
[----:B------:R-:W-:Y:S02]  /*4dd0*/  @!P1 IMAD.IADD R0, R9, 0x1, -R8 ;  /* 0x0000000109009824 */ /* 0x000fe400078e0a08 */
[----:B------:R-:W-:Y:S02]  /*4de0*/  @!P1 IMAD.IADD R8, R8, 0x1, -R9 ;  /* 0x0000000108089824 */ /* 0x000fe400078e0a09 */
[----:B------:R-:W-:Y:S02]  /*4df0*/  @!P1 IMAD R11, R0, R2, R11 ;  /* 0x00000002000b9224 */ /* 0x000fe400078e020b */
[----:B------:R-:W-:Y:S01]  /*4e00*/  @!P1 IMAD R10, R8, R12, R10 ;  /* 0x0000000c080a9224 */ /* 0x000fe200078e020a */
[----:B-1----:R-:W-:Y:S06]  /*4e10*/  @!P5 BRA `(.L_x_79) ;  /* 0x000000580058d947 */ /* 0x002fec0003800000 */
.L_x_205:
[----:B------:R-:W-:Y:S01]  /*4e20*/  @!P4 IADD3 R2, P0, PT, R30, 0x580, RZ ;  /* 0x000005801e02c810 */ /* 0x000fe20007f1e0ff */
[----:B------:R-:W-:Y:S01]  /*4e30*/  VOTEU.ALL UP1, P4 ;  /* 0x0000000000ff7886 */ /* 0x000fe20002020000 */
[----:B------:R-:W-:Y:S01]  /*4e40*/  UMOV UR18, 0x0 ;  /* 0x0000000000127882 */ /* 0x000fe20000000000 */
[----:B------:R-:W-:Y:S01]  /*4e50*/  UMOV UR19, 0x10000000 ;  /* 0x1000000000137882 */ /* 0x000fe20000000000 */
[----:B------:R-:W-:Y:S01]  /*4e60*/  @!P4 R2UR UR9, R2 ;  /* 0x000000000209c2ca */ /* 0x000fe200000e0000 */
[----:B-1----:R-:W-:Y:S01]  /*4e70*/  @!P4 IMAD.X R0, RZ, RZ, R31, P0 ;  /* 0x000000ffff00c224 */ /* 0x002fe200000e061f */
[----:B------:R-:W-:Y:S01]  /*4e80*/  @!UP1 UIADD3 UR10, UPT, UPT, UR42, 0x70, URZ ;  /* 0x000000702a0a9890 */ /* 0x000fe2000fffe0ff */
[----:B------:R-:W-:Y:S01]  /*4e90*/  ISETP.NE.AND P0, PT, R29, 0x2, PT ;  /* 0x000000021d00780c */ /* 0x000fe20003f05270 */
[----:B------:R-:W-:Y:S01]  /*4ea0*/  UMOV UR11, UR43 ;  /* 0x0000002b000b7c82 */ /* 0x000fe20008000000 */
[----:B------:R-:W-:Y:S01]  /*4eb0*/  UMOV UR12, UR36 ;  /* 0x00000024000c7c82 */ /* 0x000fe20008000000 */
[----:B------:R-:W-:Y:S01]  /*4ec0*/  @!P4 R2UR UR8, R0 ;  /* 0x000000000008c2ca */ /* 0x000fe200000e0000 */
[----:B------:R-:W-:Y:S01]  /*4ed0*/  IMAD.IADD R14, R10, 0x1, R62 ;  /* 0x000000010a0e7824 */ /* 0x000fe200078e023e */
[----:B------:R-:W-:Y:S01]  /*4ee0*/  @P3 R2UR UR36, R27 ;  /* 0x000000001b2432ca */ /* 0x000fe200000e0000 */
[----:B------:R-:W-:Y:S01]  /*4ef0*/  IMAD.IADD R15, R11, 0x1, R63 ;  /* 0x000000010b0f7824 */ /* 0x000fe200078e023f */
[----:B------:R-:W-:Y:S02]  /*4f00*/  SEL R0, RZ, 0x1, P0 ;  /* 0x00000001ff007807 */ /* 0x000fe40000000000 */
[----:B------:R-:W-:Y:S01]  /*4f10*/  SEL R29, R29, RZ, P0 ;  /* 0x000000ff1d1d7207 */ /* 0x000fe20000000000 */
[----:B------:R-:W-:Y:S01]  /*4f20*/  IMAD.U32 R8, RZ, RZ, UR9 ;  /* 0x00000009ff087e24 */ /* 0x000fe2000f8e00ff */
[----:B------:R-:W-:Y:S01]  /*4f30*/  UMOV UR9, UR17 ;  /* 0x0000001100097c82 */ /* 0x000fe20008000000 */
[----:B------:R-:W-:Y:S03]  /*4f40*/  LOP3.LUT R28, R28, R0, RZ, 0x3c, !PT ;  /* 0x000000001c1c7212 */ /* 0x000fe600078e3cff */
[----:B------:R-:W-:Y:S01]  /*4f50*/  @!P4 R2UR UR14, R8 ;  /* 0x00000000080ec2ca */ /* 0x000fe200000e0000 */
[----:B------:R-:W-:Y:S01]  /*4f60*/  IMAD.U32 R9, RZ, RZ, UR8 ;  /* 0x00000008ff097e24 */ /* 0x000fe2000f8e00ff */
[----:B------:R-:W-:Y:S01]  /*4f70*/  @!UP1 UIADD3 UR8, UPT, UPT, UR7, 0x6200, URZ ;  /* 0x0000620007089890 */ /* 0x000fe2000fffe0ff */
[----:B------:R-:W-:Y:S03]  /*4f80*/  VOTEU.ALL UP1, P4 ;  /* 0x0000000000ff7886 */ /* 0x000fe60002020000 */
[----:B------:R-:W-:Y:S11]  /*4f90*/  @!P4 R2UR UR15, R9 ;  /* 0x00000000090fc2ca */ /* 0x000ff600000e0000 */
[----:B------:R-:W-:Y:S02]  /*4fa0*/  @!UPT UIADD3 URZ, UPT, UPT, URZ, URZ, URZ ;  /* 0x000000fffffff290 */ /* 0x000fe4000fffe0ff */
[----:B------:R2:W-:Y:S01]  /*4fb0*/  @!UP1 UTMALDG.3D [UR8], [UR14], desc[UR18] ;  /* 0x000012080e0095b4 */ /* 0x0005e20008011000 */
[----:B------:R2:W-:Y:S01]  /*4fc0*/  @!P4 SYNCS.ARRIVE.TRANS64.RED.A0TR RZ, [UR7+0x38], R25 ;  /* 0x00003819ffffc9a7 */ /* 0x0005e20008300407 */
[----:B------:R-:W-:Y:S01]  /*4fd0*/  UPLOP3.LUT UP1, UPT, UPT, UPT, UPT, 0x80, 0x8 ;  /* 0x000000000008789c */ /* 0x000fe20003f2f070 */
[----:B------:R-:W-:Y:S01]  /*4fe0*/  SYNCS.ARRIVE.TRANS64.RED.A1T0 RZ, [UR13], RZ ;  /* 0x000000ffffff79a7 */ /* 0x000fe2000810040d */
[----:B------:R-:W-:Y:S09]  /*4ff0*/  @P3 BRA `(.L_x_80) ;  /* 0xffffffec002c3947 */ /* 0x000ff2000383ffff */
[----:B------:R-:W1:Y:S02]  /*5000*/  SYNCS.PHASECHK.TRANS64.TRYWAIT P0, [UR7+0x40], R32 ;  /* 0x00004020ff0075a7 */ /* 0x000e640008001107 */
[----:B-1----:R-:W-:Y:S05]  /*5010*/  @!P0 BRA `(.L_x_81) ;  /* 0x0000005400f08947 */ /* 0x002fea0003800000 */
.L_x_207:
[----:B------:R-:W3:Y:S02]  /*5020*/  SYNCS.PHASECHK.TRANS64.TRYWAIT P0, [UR7+0x48], R32 ;  /* 0x00004820ff0075a7 */ /* 0x000ee40008001107 */
[----:B---3--:R-:W-:Y:S05]  /*5030*/  @!P0 BRA `(.L_x_82) ;  /* 0x0000005800008947 */ /* 0x008fea0003800000 */
.L_x_209:
[----:B------:R-:W3:Y:S01]  /*5040*/  SYNCS.PHASECHK.TRANS64.TRYWAIT P0, [UR7+0x50], R32 ;  /* 0x00005020ff0075a7 */ /* 0x000ee20008001107 */
[----:B-1----:R-:W-:Y:S01]  /*5050*/  HFMA2 R0, -RZ, RZ, 0, 5.9604644775390625e-08 ;  /* 0x00000001ff007431 */ /* 0x002fe200000001ff */
[----:B---3--:R-:W-:Y:S06]  /*5060*/  @!P0 BRA `(.L_x_83) ;  /* 0x00000058000c8947 */ /* 0x008fec0003800000 */
.L_x_211:
[----:B-1----:R-:W-:Y:S02]  /*5070*/  MOV R2, UR7 ;  /* 0x0000000700027c02 */ /* 0x002fe40008000f00 */
[----:B------:R-:W-:-:S07]  /*5080*/  SHF.L.U32 R0, R0, 0x1f, RZ ;  /* 0x0000001f00007819 */ /* 0x000fce00000006ff */
.L_x_84:
[----:B-1----:R1:W3:Y:S02]  /*5090*/  SYNCS.PHASECHK.TRANS64.TRYWAIT P0, [R2+URZ+0x58], R0 ;  /* 0x00005800020075a7 */ /* 0x0022e400080011ff */
[----:B---3--:R-:W-:Y:S05]  /*50a0*/  @!P0 NANOSLEEP.SYNCS 0x989680 ;  /* 0x009896800000895d */ /* 0x008fea0003900000 */
[----:B------:R-:W3:Y:S02]  /*50b0*/  @!P0 SYNCS.PHASECHK.TRANS64 P0, [R2+URZ+0x58], R0 ;  /* 0x00005800020085a7 */ /* 0x000ee400080010ff */
[----:B--23--:R-:W-:Y:S05]  /*50c0*/  @P0 EXIT ;  /* 0x000000000000094d */ /* 0x00cfea0003800000 */
[----:B------:R-:W-:Y:S05]  /*50d0*/  BRA `(.L_x_84) ;  /* 0xfffffffc00ec7947 */ /* 0x000fea000383ffff */
.L_x_65:
[----:B------:R-:W-:-:S06]  /*50e0*/  UISETP.GE.AND UP1, UPT, UR8, 0x4, UPT ;  /* 0x000000040800788c */ /* 0x000fcc000bf26270 */
[----:B------:R-:W-:-:S13]  /*50f0*/  PLOP3.LUT P0, PT, PT, PT, UP1, 0x80, 0x8 ;  /* 0x000000000008781c */ /* 0x000fda0003f0f018 */
[----:B------:R-:W-:Y:S05]  /*5100*/  @!P0 EXIT ;  /* 0x000000000000894d */ /* 0x000fea0003800000 */
[----:B------:R-:W-:Y:S01]  /*5110*/  BAR.SYNC.DEFER_BLOCKING 0x6, 0xa0 ;  /* 0x0182800000007b1d */ /* 0x000fe20000010000 */
[C---:B------:R-:W-:Y:S01]  /*5120*/  IMAD.SHL.U32 R2, R76.reuse, 0x10, RZ ;  /* 0x000000104c027824 */ /* 0x040fe200078e00ff */
[C---:B------:R-:W-:Y:S01]  /*5130*/  SHF.L.U32 R32, R76.reuse, 0x10, RZ ;  /* 0x000000104c207819 */ /* 0x040fe200000006ff */
[C---:B------:R-:W-:Y:S01]  /*5140*/  IMAD.SHL.U32 R75, R76.reuse, 0x2, RZ ;  /* 0x000000024c4b7824 */ /* 0x040fe200078e00ff */
[----:B------:R-:W-:Y:S01]  /*5150*/  LOP3.LUT R77, R76, 0x60, RZ, 0xc0, !PT ;  /* 0x000000604c4d7812 */ /* 0x000fe200078ec0ff */
[----:B------:R-:W-:Y:S01]  /*5160*/  HFMA2 R71, -RZ, RZ, 0, 0 ;  /* 0x00000000ff477431 */ /* 0x000fe200000001ff */
[----:B------:R-:W-:Y:S02]  /*5170*/  UMOV UR48, 0x400 ;  /* 0x0000040000307882 */ /* 0x000fe40000000000 */
[----:B------:R-:W1:Y:S01]  /*5180*/  LDC R67, c[0x0][0x370] ;  /* 0x0000dc00ff437b82 */ /* 0x000e620000000800 */
[----:B------:R-:W-:Y:S01]  /*5190*/  ULEA UR48, UR37, UR48, 0x18 ;  /* 0x0000003025307291 */ /* 0x000fe2000f8ec0ff */
[----:B------:R-:W-:Y:S01]  /*51a0*/  LOP3.LUT R3, R2, 0x60, RZ, 0xc0, !PT ;  /* 0x0000006002037812 */ /* 0x000fe200078ec0ff */
[----:B------:R-:W-:Y:S01]  /*51b0*/  IMAD.MOV.U32 R31, RZ, RZ, RZ ;  /* 0x000000ffff1f7224 */ /* 0x000fe200078e00ff */
[----:B------:R-:W-:Y:S01]  /*51c0*/  LOP3.LUT R74, R76, 0x2, RZ, 0xc0, !PT ;  /* 0x000000024c4a7812 */ /* 0x000fe200078ec0ff */
[----:B------:R-:W-:Y:S01]  /*51d0*/  UIADD3 UR4, UPT, UPT, UR48, 0x200, URZ ;  /* 0x0000020030047890 */ /* 0x000fe2000fffe0ff */
[----:B------:R-:W-:Y:S01]  /*51e0*/  LOP3.LUT R75, R3, 0xc, R75, 0xf8, !PT ;  /* 0x0000000c034b7812 */ /* 0x000fe200078ef84b */
[----:B------:R-:W-:Y:S01]  /*51f0*/  IMAD.MOV.U32 R80, RZ, RZ, RZ ;  /* 0x000000ffff507224 */ /* 0x000fe200078e00ff */
[----:B------:R-:W2:Y:S01]  /*5200*/  LDC R28, c[0x0][0xb0c] ;  /* 0x0002c300ff1c7b82 */ /* 0x000ea20000000800 */
[----:B------:R-:W-:Y:S01]  /*5210*/  LOP3.LUT R32, R32, 0x600000, RZ, 0xc0, !PT ;  /* 0x0060000020207812 */ /* 0x000fe200078ec0ff */
[----:B------:R-:W4:Y:S01]  /*5220*/  LDCU.64 UR52, c[0x0][0x348] ;  /* 0x00006900ff3477ac */ /* 0x000f220008000a00 */
[----:B------:R-:W-:Y:S01]  /*5230*/  IMAD.U32 R69, RZ, RZ, UR4 ;  /* 0x00000004ff457e24 */ /* 0x000fe2000f8e00ff */
[----:B------:R-:W-:-:S02]  /*5240*/  LOP3.LUT R75, R75, 0x790, R2, 0xf8, !PT ;  /* 0x000007904b4b7812 */ /* 0x000fc400078ef802 */
[----:B------:R-:W-:Y:S01]  /*5250*/  LOP3.LUT R76, R76, 0x4, RZ, 0xc0, !PT ;  /* 0x000000044c4c7812 */ /* 0x000fe200078ec0ff */
[----:B------:R-:W1:Y:S01]  /*5260*/  LDCU.64 UR38, c[0x0][0x888] ;  /* 0x00011100ff2677ac */ /* 0x000e620008000a00 */
[----:B------:R-:W1:Y:S01]  /*5270*/  LDC R65, c[0x0][0xb20] ;  /* 0x0002c800ff417b82 */ /* 0x000e620000000800 */
[----:B------:R-:W3:Y:S01]  /*5280*/  LDS R0, [UR48+0x120] ;  /* 0x00012030ff007984 */ /* 0x000ee20008000800 */
[----:B------:R-:W-:Y:S01]  /*5290*/  LEA R75, R75, R69, 0x2 ;  /* 0x000000454b4b7211 */ /* 0x000fe200078e10ff */
[----:B------:R-:W1:Y:S01]  /*52a0*/  LDCU.64 UR44, c[0x0][0x890] ;  /* 0x00011200ff2c77ac */ /* 0x000e620008000a00 */
[----:B------:R-:W-:-:S03]  /*52b0*/  MOV R72, RZ ;  /* 0x000000ff00487202 */ /* 0x000fc60000000f00 */
[--C-:B------:R-:W-:Y:S01]  /*52c0*/  IMAD R74, R74, -0x10, R75.reuse ;  /* 0xfffffff04a4a7824 */ /* 0x100fe200078e024b */
[----:B------:R-:W1:Y:S01]  /*52d0*/  LDC R27, c[0x0][0xb30] ;  /* 0x0002cc00ff1b7b82 */ /* 0x000e620000000800 */
[----:B------:R-:W-:Y:S01]  /*52e0*/  IMAD R73, R76, -0x10, R75 ;  /* 0xfffffff04c497824 */ /* 0x000fe200078e024b */
[----:B------:R-:W-:Y:S01]  /*52f0*/  UMOV UR49, URZ ;  /* 0x000000ff00317c82 */ /* 0x000fe20008000000 */
[----:B------:R-:W-:-:S05]  /*5300*/  UMOV UR51, URZ ;  /* 0x000000ff00337c82 */ /* 0x000fca0008000000 */
[----:B------:R-:W1:Y:S08]  /*5310*/  LDC.64 R60, c[0x0][0xb10] ;  /* 0x0002c400ff3c7b82 */ /* 0x000e700000000a00 */
[----:B------:R-:W1:Y:S08]  /*5320*/  LDC.64 R24, c[0x0][0xb18] ;  /* 0x0002c600ff187b82 */ /* 0x000e700000000a00 */
[----:B------:R-:W1:Y:S08]  /*5330*/  LDC.64 R22, c[0x0][0xb28] ;  /* 0x0002ca00ff167b82 */ /* 0x000e700000000a00 */
[----:B------:R-:W1:Y:S01]  /*5340*/  LDC.64 R58, c[0x0][0x8b0] ;  /* 0x00022c00ff3a7b82 */ /* 0x000e620000000a00 */
[----:B---3--:R-:W-:-:S07]  /*5350*/  IMAD.IADD R32, R0, 0x1, R32 ;  /* 0x0000000100207824 */ /* 0x008fce00078e0220 */
[----:B------:R-:W3:Y:S08]  /*5360*/  LDC.64 R56, c[0x0][0x8a8] ;  /* 0x00022a00ff387b82 */ /* 0x000ef00000000a00 */
[----:B--2-4-:R-:W1:Y:S02]  /*5370*/  LDC R66, c[0x0][0x374] ;  /* 0x0000dd00ff427b82 */ /* 0x014e640000000800 */
.L_x_160:
[C---:B------:R-:W-:Y:S02]  /*5380*/  LEA R0, R80.reuse, UR48, 0x3 ;  /* 0x0000003050007c11 */ /* 0x040fe4000f8e18ff */
[----:B------:R-:W-:Y:S02]  /*5390*/  SHF.L.U32 R2, R71, 0x1f, RZ ;  /* 0x0000001f47027819 */ /* 0x000fe400000006ff */
[----:B------:R-:W-:Y:S02]  /*53a0*/  LEA R16, R80, UR48, 0x4 ;  /* 0x0000003050107c11 */ /* 0x000fe4000f8e20ff */
[----:B------:R-:W2:Y:S02]  /*53b0*/  SYNCS.PHASECHK.TRANS64.TRYWAIT P0, [R0+URZ+0x70], R2 ;  /* 0x00007002000075a7 */ /* 0x000ea400080011ff */
[----:B--23--:R-:W-:Y:S05]  /*53c0*/  @!P0 BRA `(.L_x_85) ;  /* 0x00000054004c8947 */ /* 0x00cfea0003800000 */
.L_x_212:
[----:B------:R-:W4:Y:S01]  /*53d0*/  LDC.64 R10, c[0x0][0xb10] ;  /* 0x0002c400ff0a7b82 */ /* 0x000f220000000a00 */
[----:B------:R-:W3:Y:S01]  /*53e0*/  LDS.128 R16, [R16+0x100] ;  /* 0x0001000010107984 */ /* 0x000ee20000000c00 */
[----:B-1----:R-:W-:Y:S01]  /*53f0*/  ISETP.NE.AND P1, PT, R27, 0x1, PT ;  /* 0x000000011b00780c */ /* 0x002fe20003f25270 */
[----:B--2---:R-:W-:Y:S01]  /*5400*/  VIADD R0, R0, 0x80 ;  /* 0x0000008000007836 */ /* 0x004fe20000000000 */
[----:B------:R-:W-:Y:S04]  /*5410*/  ISETP.GE.AND P0, PT, R26, 0x1, PT ;  /* 0x000000011a00780c */ /* 0x000fe80003f06270 */
[----:B------:R-:W1:Y:S01]  /*5420*/  LDC.64 R8, c[0x0][0xb18] ;  /* 0x0002c600ff087b82 */ /* 0x000e620000000a00 */
[----:B------:R-:W-:Y:S01]  /*5430*/  PRMT R0, RZ, 0x654, R0 ;  /* 0x00000654ff007816 */ /* 0x000fe20000000000 */
[----:B------:R-:W-:Y:S01]  /*5440*/  @!PT LDS RZ, [RZ] ;  /* 0x00000000fffff984 */ /* 0x000fe20000000800 */
[----:B------:R-:W-:Y:S01]  /*5450*/  @!PT LDS RZ, [RZ] ;  /* 0x00000000fffff984 */ /* 0x000fe20000000800 */
[----:B------:R-:W-:Y:S01]  /*5460*/  @!PT LDS RZ, [RZ] ;  /* 0x00000000fffff984 */ /* 0x000fe20000000800 */
[----:B------:R-:W-:Y:S01]  /*5470*/  @!PT LDS RZ, [RZ] ;  /* 0x00000000fffff984 */ /* 0x000fe20000000800 */
[----:B------:R2:W-:Y:S06]  /*5480*/  MEMBAR.ALL.CTA ;  /* 0x0000000000007992 */ /* 0x0005ec0000008000 */
[----:B--2---:R-:W2:Y:S01]  /*5490*/  FENCE.VIEW.ASYNC.S ;  /* 0x00000000000073c6 */ /* 0x004ea20000000000 */
[----:B------:R-:W1:Y:S08]  /*54a0*/  @!P1 LDC R12, c[0x0][0xb20] ;  /* 0x0002c800ff0c9b82 */ /* 0x000e700000000800 */
[----:B------:R-:W1:Y:S01]  /*54b0*/  @!P1 LDC R7, c[0x0][0xb0c] ;  /* 0x0002c300ff079b82 */ /* 0x000e620000000800 */
[----:B--2---:R2:W-:Y:S01]  /*54c0*/  SYNCS.ARRIVE.TRANS64.RED.A1T0 RZ, [R0+URZ], RZ ;  /* 0x000000ff00ff79a7 */ /* 0x0045e200081004ff */
[----:B---3--:R-:W-:Y:S04]  /*54d0*/  LOP3.LUT P4, RZ, R18, 0x1, RZ, 0xc0, !PT ;  /* 0x0000000112ff7812 */ /* 0x008fe8000788c0ff */
[----:B------:R-:W-:Y:S09]  /*54e0*/  P2R R78, PR, RZ, 0x10 ;  /* 0x00000010ff4e7803 */ /* 0x000ff20000000000 */
[----:B------:R-:W-:Y:S02]  /*54f0*/  @P4 MOV R30, R16 ;  /* 0x00000010001e4202 */ /* 0x000fe40000000f00 */
[----:B------:R-:W-:Y:S01]  /*5500*/  @P4 LOP3.LUT R29, R17, 0xffff, RZ, 0xc0, !PT ;  /* 0x0000ffff111d4812 */ /* 0x000fe200078ec0ff */
[----:B--2-4-:R-:W-:Y:S06]  /*5510*/  @!P0 BRA `(.L_x_86) ;  /* 0x0000000000a48947 */ /* 0x014fec0003800000 */
[----:B------:R-:W-:Y:S01]  /*5520*/  IMAD.HI.U32 R0, R66, R25, RZ ;  /* 0x0000001942007227 */ /* 0x000fe200078e00ff */
[----:B------:R-:W-:Y:S02]  /*5530*/  ISETP.NE.AND P0, PT, R24, 0x1, PT ;  /* 0x000000011800780c */ /* 0x000fe40003f05270 */
[----:B------:R-:W-:Y:S01]  /*5540*/  ISETP.NE.AND P2, PT, R26, 0x1, PT ;  /* 0x000000011a00780c */ /* 0x000fe20003f45270 */
[----:B------:R-:W-:Y:S01]  /*5550*/  IMAD.HI.U32 R4, R67, R60, RZ ;  /* 0x0000003c43047227 */ /* 0x000fe200078e00ff */
[----:B------:R-:W-:Y:S02]  /*5560*/  SHF.R.U32.HI R0, RZ, R65, R0 ;  /* 0x00000041ff007219 */ /* 0x000fe40000011600 */
[----:B------:R-:W-:Y:S01]  /*5570*/  ISETP.NE.AND P3, PT, R28, 0x1, PT ;  /* 0x000000011c00780c */ /* 0x000fe20003f65270 */
[----:B------:R-:W-:Y:S01]  /*5580*/  IMAD.HI.U32 R6, R29, R25, RZ ;  /* 0x000000191d067227 */ /* 0x000fe200078e00ff */
[-C--:B------:R-:W-:Y:S02]  /*5590*/  SHF.R.U32.HI R4, RZ, R61.reuse, R4 ;  /* 0x0000003dff047219 */ /* 0x080fe40000011604 */
[----:B------:R-:W-:Y:S01]  /*55a0*/  SEL R0, R66, R0, !P0 ;  /* 0x0000000042007207 */ /* 0x000fe20004000000 */
[----:B------:R-:W-:Y:S01]  /*55b0*/  IMAD.HI.U32 R5, R30, R60, RZ ;  /* 0x0000003c1e057227 */ /* 0x000fe200078e00ff */
[----:B------:R-:W-:Y:S03]  /*55c0*/  SEL R4, R67, R4, !P3 ;  /* 0x0000000443047207 */ /* 0x000fe60005800000 */
[-C--:B------:R-:W-:Y:S01]  /*55d0*/  IMAD.HI.U32 R3, R0, R22.reuse, RZ ;  /* 0x0000001600037227 */ /* 0x080fe200078e00ff */
[----:B------:R-:W-:Y:S03]  /*55e0*/  SHF.R.U32.HI R5, RZ, R61, R5 ;  /* 0x0000003dff057219 */ /* 0x000fe60000011605 */
[----:B------:R-:W-:Y:S01]  /*55f0*/  IMAD.HI.U32 R2, R4, R22, RZ ;  /* 0x0000001604027227 */ /* 0x000fe200078e00ff */
[----:B------:R-:W-:Y:S02]  /*5600*/  @P2 SHF.R.U32.HI R0, RZ, R23, R3 ;  /* 0x00000017ff002219 */ /* 0x000fe40000011603 */
[----:B------:R-:W-:Y:S02]  /*5610*/  SHF.R.U32.HI R3, RZ, R65, R6 ;  /* 0x00000041ff037219 */ /* 0x000fe40000011606 */
[----:B------:R-:W-:Y:S01]  /*5620*/  @P2 SHF.R.U32.HI R4, RZ, R23, R2 ;  /* 0x00000017ff042219 */ /* 0x000fe20000011602 */
[----:B------:R-:W-:Y:S01]  /*5630*/  IMAD R0, R26, R0, RZ ;  /* 0x000000001a007224 */ /* 0x000fe200078e02ff */
[----:B------:R-:W-:Y:S02]  /*5640*/  SEL R3, R29, R3, !P0 ;  /* 0x000000031d037207 */ /* 0x000fe40004000000 */
[----:B------:R-:W-:Y:S01]  /*5650*/  SEL R2, R30, R5, !P3 ;  /* 0x000000051e027207 */ /* 0x000fe20005800000 */
[----:B------:R-:W-:Y:S01]  /*5660*/  IMAD R5, R26, R4, RZ ;  /* 0x000000041a057224 */ /* 0x000fe200078e02ff */
[C---:B------:R-:W-:Y:S01]  /*5670*/  ISETP.GE.AND P0, PT, R3.reuse, R0, PT ;  /* 0x000000000300720c */ /* 0x040fe20003f06270 */
[C---:B------:R-:W-:Y:S03]  /*5680*/  IMAD.HI.U32 R0, R3.reuse, R22, RZ ;  /* 0x0000001603007227 */ /* 0x040fe600078e00ff */
[C---:B------:R-:W-:Y:S02]  /*5690*/  ISETP.GE.OR P0, PT, R2.reuse, R5, P0 ;  /* 0x000000050200720c */ /* 0x040fe40000706670 */
[----:B------:R-:W-:Y:S04]  /*56a0*/  SHF.R.U32.HI R0, RZ, R23, R0 ;  /* 0x00000017ff007219 */ /* 0x000fe80000011600 */
[C---:B------:R-:W-:Y:S05]  /*56b0*/  SEL R6, R3.reuse, R0, !P2 ;  /* 0x0000000003067207 */ /* 0x040fea0005000000 */
        /* <DEDUP_REMOVED lines=14> */
[----:B------:R-:W-:Y:S07]  /*57a0*/  IMAD R29, R3, R24, R29 ;  /* 0x00000018031d7224 */ /* 0x000fee00078e021d */
.L_x_86:
[----:B-1----:R-:W-:Y:S01]  /*57b0*/  @!P1 ISETP.NE.AND P0, PT, R8, 0x1, PT ;  /* 0x000000010800980c */ /* 0x002fe20003f05270 */
[----:B------:R-:W-:Y:S01]  /*57c0*/  @!P1 IMAD.HI.U32 R2, R29, R9, RZ ;  /* 0x000000091d029227 */ /* 0x000fe200078e00ff */
[----:B------:R-:W-:Y:S01]  /*57d0*/  R2UR UR42, R15 ;  /* 0x000000000f2a72ca */ /* 0x000fe200000e0000 */
[----:B------:R-:W-:Y:S01]  /*57e0*/  BSSY.RECONVERGENT B6, `(.L_x_87) ;  /* 0x0000031000067945 */ /* 0x000fe20003800200 */
[----:B------:R-:W-:Y:S01]  /*57f0*/  R2UR UR41, R14 ;  /* 0x000000000e2972ca */ /* 0x000fe200000e0000 */
[----:B------:R-:W-:Y:S01]  /*5800*/  @!P1 IMAD.HI.U32 R0, R30, R10, RZ ;  /* 0x0000000a1e009227 */ /* 0x000fe200078e00ff */
[----:B------:R-:W-:Y:S02]  /*5810*/  @!P1 SHF.R.U32.HI R2, RZ, R12, R2 ;  /* 0x0000000cff029219 */ /* 0x000fe40000011602 */
[----:B------:R-:W-:Y:S01]  /*5820*/  @!P1 ISETP.NE.AND P2, PT, R7, 0x1, PT ;  /* 0x000000010700980c */ /* 0x000fe20003f45270 */
[----:B------:R-:W-:Y:S01]  /*5830*/  VIADD R80, R80, 0x1 ;  /* 0x0000000150507836 */ /* 0x000fe20000000000 */
[----:B------:R-:W-:Y:S02]  /*5840*/  @!P1 SEL R2, R29, R2, !P0 ;  /* 0x000000021d029207 */ /* 0x000fe40004000000 */
[----:B------:R-:W-:Y:S02]  /*5850*/  @!P1 SHF.R.U32.HI R0, RZ, R11, R0 ;  /* 0x0000000bff009219 */ /* 0x000fe40000011600 */
[----:B------:R-:W-:Y:S01]  /*5860*/  LOP3.LUT P0, RZ, R69, 0x1b0, RZ, 0xc0, !PT ;  /* 0x000001b045ff7812 */ /* 0x000fe2000780c0ff */
[----:B------:R-:W-:Y:S01]  /*5870*/  USHF.L.U32 UR42, UR42, 0x7, URZ ;  /* 0x000000072a2a7899 */ /* 0x000fe200080006ff */
[----:B------:R-:W-:Y:S01]  /*5880*/  @!P1 SEL R3, R30, R0, !P2 ;  /* 0x000000001e039207 */ /* 0x000fe20005000000 */
[----:B------:R-:W-:Y:S01]  /*5890*/  USHF.L.U32 UR41, UR41, 0x7, URZ ;  /* 0x0000000729297899 */ /* 0x000fe200080006ff */
[----:B------:R-:W-:Y:S03]  /*58a0*/  @P4 SHF.R.U32.HI R70, RZ, 0x10, R17 ;  /* 0x00000010ff464819 */ /* 0x000fe60000011611 */
[----:B------:R-:W-:Y:S02]  /*58b0*/  @!P1 IMAD.IADD R0, R2, 0x1, -R3 ;  /* 0x0000000102009824 */ /* 0x000fe400078e0a03 */
[----:B------:R-:W-:Y:S02]  /*58c0*/  @!P1 IMAD.IADD R2, R3, 0x1, -R2 ;  /* 0x0000000103029824 */ /* 0x000fe400078e0a02 */
[----:B------:R-:W-:Y:S02]  /*58d0*/  @!P1 IMAD R30, R0, R7, R30 ;  /* 0x00000007001e9224 */ /* 0x000fe400078e021e */
[----:B------:R-:W-:Y:S01]  /*58e0*/  @!P1 IMAD R29, R2, R8, R29 ;  /* 0x00000008021d9224 */ /* 0x000fe200078e021d */
[----:B------:R-:W-:Y:S06]  /*58f0*/  @!P0 BRA `(.L_x_88) ;  /* 0x00000000007c8947 */ /* 0x000fec0003800000 */
[----:B------:R-:W1:Y:S01]  /*5900*/  LDCU.64 UR8, c[0x4][0x80] ;  /* 0x01001000ff0877ac */ /* 0x000e620008000a00 */
[----:B------:R-:W-:Y:S01]  /*5910*/  MOV R2, 0x0 ;  /* 0x0000000000027802 */ /* 0x000fe20000000f00 */
[----:B------:R-:W-:Y:S02]  /*5920*/  HFMA2 R12, -RZ, RZ, 0, 5.9604644775390625e-08 ;  /* 0x00000001ff0c7431 */ /* 0x000fe400000001ff */
[----:B------:R-:W-:Y:S01]  /*5930*/  IMAD.MOV.U32 R8, RZ, RZ, 0x70 ;  /* 0x00000070ff087424 */ /* 0x000fe200078e00ff */
[----:B------:R2:W3:Y:S01]  /*5940*/  LDC.64 R14, c[0x4][R2] ;  /* 0x01000000020e7b82 */ /* 0x0004e20000000a00 */
[----:B------:R-:W4:Y:S01]  /*5950*/  LDCU.64 UR6, c[0x4][0x88] ;  /* 0x01001100ff0677ac */ /* 0x000f220008000a00 */
[----:B------:R-:W-:Y:S01]  /*5960*/  IMAD.MOV.U32 R13, RZ, RZ, RZ ;  /* 0x000000ffff0d7224 */ /* 0x000fe200078e00ff */
[----:B------:R-:W2:Y:S01]  /*5970*/  LDCU.64 UR4, c[0x4][0x8] ;  /* 0x01000100ff0477ac */ /* 0x000ea20008000a00 */
[----:B-1----:R-:W-:Y:S01]  /*5980*/  MOV R5, UR9 ;  /* 0x0000000900057c02 */ /* 0x002fe20008000f00 */
[----:B------:R-:W-:Y:S01]  /*5990*/  IMAD.U32 R4, RZ, RZ, UR8 ;  /* 0x00000008ff047e24 */ /* 0x000fe2000f8e00ff */
[----:B----4-:R-:W-:Y:S01]  /*59a0*/  MOV R7, UR7 ;  /* 0x0000000700077c02 */ /* 0x010fe20008000f00 */
[----:B------:R-:W-:Y:S01]  /*59b0*/  IMAD.U32 R6, RZ, RZ, UR6 ;  /* 0x00000006ff067e24 */ /* 0x000fe2000f8e00ff */
[----:B--2---:R-:W-:Y:S01]  /*59c0*/  MOV R11, UR5 ;  /* 0x00000005000b7c02 */ /* 0x004fe20008000f00 */
[----:B------:R-:W-:Y:S02]  /*59d0*/  IMAD.U32 R10, RZ, RZ, UR4 ;  /* 0x00000004ff0a7e24 */ /* 0x000fe4000f8e00ff */
[----:B------:R-:W-:Y:S07]  /*59e0*/  LEPC R20, `(.L_x_89) ;  /* 0x000000001014794e */ /* 0x000fee0000000000 */
[----:B---3-5:R-:W-:Y:S05]  /*59f0*/  CALL.ABS.NOINC R14 ;  /* 0x000000000e007343 */ /* 0x028fea0003c00000 */
.L_x_89:
[----:B------:R-:W1:Y:S01]  /*5a00*/  LDCU.64 UR8, c[0x4][0x80] ;  /* 0x01001000ff0877ac */ /* 0x000e620008000a00 */
[----:B------:R-:W2:Y:S01]  /*5a10*/  LDC.64 R2, c[0x4][R2] ;  /* 0x0100000002027b82 */ /* 0x000ea20000000a00 */
[----:B------:R-:W-:Y:S02]  /*5a20*/  HFMA2 R12, -RZ, RZ, 0, 5.9604644775390625e-08 ;  /* 0x00000001ff0c7431 */ /* 0x000fe400000001ff */
[----:B------:R-:W-:Y:S02]  /*5a30*/  IMAD.MOV.U32 R8, RZ, RZ, 0x70 ;  /* 0x00000070ff087424 */ /* 0x000fe400078e00ff */
[----:B------:R-:W-:Y:S01]  /*5a40*/  IMAD.MOV.U32 R13, RZ, RZ, RZ ;  /* 0x000000ffff0d7224 */ /* 0x000fe200078e00ff */
[----:B------:R-:W3:Y:S01]  /*5a50*/  LDCU.64 UR6, c[0x4][0x88] ;  /* 0x01001100ff0677ac */ /* 0x000ee20008000a00 */
[----:B------:R-:W4:Y:S01]  /*5a60*/  LDCU.64 UR4, c[0x4][0x8] ;  /* 0x01000100ff0477ac */ /* 0x000f220008000a00 */
[----:B-1----:R-:W-:Y:S02]  /*5a70*/  MOV R4, UR8 ;  /* 0x0000000800047c02 */ /* 0x002fe40008000f00 */
[----:B------:R-:W-:Y:S02]  /*5a80*/  MOV R5, UR9 ;  /* 0x0000000900057c02 */ /* 0x000fe40008000f00 */
[----:B---3--:R-:W-:Y:S01]  /*5a90*/  MOV R7, UR7 ;  /* 0x0000000700077c02 */ /* 0x008fe20008000f00 */
[----:B------:R-:W-:Y:S01]  /*5aa0*/  IMAD.U32 R6, RZ, RZ, UR6 ;  /* 0x00000006ff067e24 */ /* 0x000fe2000f8e00ff */
[----:B----4-:R-:W-:Y:S01]  /*5ab0*/  MOV R11, UR5 ;  /* 0x00000005000b7c02 */ /* 0x010fe20008000f00 */
[----:B------:R-:W-:Y:S02]  /*5ac0*/  IMAD.U32 R10, RZ, RZ, UR4 ;  /* 0x00000004ff0a7e24 */ /* 0x000fe4000f8e00ff */
[----:B------:R-:W-:Y:S07]  /*5ad0*/  LEPC R20, `(.L_x_88) ;  /* 0x000000001014794e */ /* 0x000fee0000000000 */
[----:B--2---:R-:W-:Y:S05]  /*5ae0*/  CALL.ABS.NOINC R2 ;  /* 0x0000000002007343 */ /* 0x004fea0003c00000 */
.L_x_88:
[----:B------:R-:W-:Y:S05]  /*5af0*/  BSYNC.RECONVERGENT B6 ;  /* 0x0000000000067941 */ /* 0x000fea0003800200 */
.L_x_87:
[----:B------:R-:W-:Y:S01]  /*5b00*/  ISETP.NE.U32.AND P4, PT, R58, RZ, PT ;  /* 0x000000ff3a00720c */ /* 0x000fe20003f85070 */
[----:B------:R-:W-:Y:S01]  /*5b10*/  UISETP.NE.AND UP2, UPT, UR50, URZ, UPT ;  /* 0x000000ff3200728c */ /* 0x000fe2000bf45270 */
[----:B------:R-:W-:Y:S01]  /*5b20*/  ISETP.NE.U32.AND P2, PT, RZ, UR38, PT ;  /* 0x00000026ff007c0c */ /* 0x000fe2000bf45070 */
[----:B------:R-:W-:Y:S01]  /*5b30*/  UISETP.NE.U32.AND UP1, UPT, UR44, URZ, UPT ;  /* 0x000000ff2c00728c */ /* 0x000fe2000bf25070 */
[----:B------:R-:W-:Y:S01]  /*5b40*/  ISETP.NE.AND.EX P4, PT, R59, RZ, PT, P4 ;  /* 0x000000ff3b00720c */ /* 0x000fe20003f85340 */
[----:B------:R-:W-:Y:S01]  /*5b50*/  UPLOP3.LUT UP0, UPT, UPT, UPT, UPT, 0x40, 0x4 ;  /* 0x000000000004789c */ /* 0x000fe20003f0e870 */
[----:B------:R-:W-:Y:S01]  /*5b60*/  ISETP.NE.AND.EX P2, PT, RZ, UR39, PT, P2 ;  /* 0x00000027ff007c0c */ /* 0x000fe2000bf45320 */
[----:B------:R-:W-:Y:S01]  /*5b70*/  UISETP.NE.AND.EX UP1, UPT, UR45, URZ, UPT, UP1 ;  /* 0x000000ff2d00728c */ /* 0x000fe2000bf25310 */
[----:B------:R-:W-:Y:S04]  /*5b80*/  PLOP3.LUT P1, PT, PT, PT, UP2, 0x80, 0x8 ;  /* 0x000000000008781c */ /* 0x000fe80003f2f028 */
[----:B------:R-:W-:Y:S06]  /*5b90*/  @UP2 UPLOP3.LUT UP0, UPT, UPT, UPT, UP1, 0x80, 0x8 ;  /* 0x000000000008289c */ /* 0x000fec0003f0f010 */
[----:B------:R-:W-:Y:S01]  /*5ba0*/  PLOP3.LUT P0, PT, PT, PT, UP0, 0x80, 0x8 ;  /* 0x000000000008781c */ /* 0x000fe20003f0f008 */
[----:B------:R-:W-:Y:S01]  /*5bb0*/  @!UPT UIADD3 URZ, UPT, UPT, URZ, URZ, URZ ;  /* 0x000000fffffff290 */ /* 0x000fe2000fffe0ff */
[----:B------:R-:W-:Y:S11]  /*5bc0*/  BRA.U !UP1, `(.L_x_90) ;  /* 0x0000000109387547 */ /* 0x000ff6000b800000 */
[----:B------:R-:W-:Y:S01]  /*5bd0*/  UISETP.NE.U32.AND UP0, UPT, UR38, URZ, UPT ;  /* 0x000000ff2600728c */ /* 0x000fe2000bf05070 */
[----:B------:R-:W-:Y:S02]  /*5be0*/  HFMA2 R0, -RZ, RZ, 0, 5.9604644775390625e-08 ;  /* 0x00000001ff007431 */ /* 0x000fe400000001ff */
[----:B------:R-:W-:Y:S01]  /*5bf0*/  IMAD.MOV.U32 R64, RZ, RZ, 0x1 ;  /* 0x00000001ff407424 */ /* 0x000fe200078e00ff */
[----:B------:R-:W-:Y:S06]  /*5c00*/  UISETP.NE.AND.EX UP0, UPT, UR39, URZ, UPT, UP0 ;  /* 0x000000ff2700728c */ /* 0x000fec000bf05300 */
[----:B------:R-:W-:Y:S05]  /*5c10*/  PLOP3.LUT P3, PT, PT, PT, UP0, 0x80, 0x8 ;  /* 0x000000000008781c */ /* 0x000fea0003f6f008 */
[----:B------:R-:W1:Y:S01]  /*5c20*/  @UP0 LDCU.64 UR6, c[0x0][0x888] ;  /* 0x00011100ff0607ac */ /* 0x000e620008000a00 */
[----:B------:R-:W-:Y:S07]  /*5c30*/  @UP0 UIMAD UR4, UR36, UR44, URZ ;  /* 0x0000002c240402a4 */ /* 0x000fee000f8e02ff */
[----:B------:R-:W-:Y:S01]  /*5c40*/  @!P3 PRMT R64, R0, 0x7610, R64 ;  /* 0x000076100040b816 */ /* 0x000fe20000000040 */
[----:B-1----:R-:W-:Y:S03]  /*5c50*/  @UP0 UIMAD.WIDE UR6, UR4, 0x4, UR6 ;  /* 0x00000004040608a5 */ /* 0x002fe6000f8e0206 */
[----:B------:R-:W1:Y:S03]  /*5c60*/  @!UP0 LDCU UR4, c[0x0][0x880] ;  /* 0x00011000ff0487ac */ /* 0x000e660008000800 */
[----:B------:R-:W-:Y:S01]  /*5c70*/  IMAD.U32 R2, RZ, RZ, UR6 ;  /* 0x00000006ff027e24 */ /* 0x000fe2000f8e00ff */
[----:B------:R-:W-:Y:S05]  /*5c80*/  MOV R3, UR7 ;  /* 0x0000000700037c02 */ /* 0x000fea0008000f00 */
[----:B-----5:R2:W5:Y:S02]  /*5c90*/  @P3 LDG.E R35, desc[UR46][R2.64] ;  /* 0x0000002e02233981 */ /* 0x020564000c1e1900 */
[----:B-12---:R-:W-:Y:S02]  /*5ca0*/  @!P3 IMAD.U32 R35, RZ, RZ, UR4 ;  /* 0x00000004ff23be24 */ /* 0x006fe4000f8e00ff */
.L_x_90:
[----:B------:R-:W-:Y:S05]  /*5cb0*/  @!P4 BRA `(.L_x_91) ;  /* 0x000000000020c947 */ /* 0x000fea0003800000 */
[----:B------:R-:W-:Y:S04]  /*5cc0*/  ISETP.NE.U32.AND P3, PT, R56, RZ, PT ;  /* 0x000000ff3800720c */ /* 0x000fe80003f65070 */
[----:B------:R-:W-:Y:S11]  /*5cd0*/  ISETP.NE.AND.EX P3, PT, R57, RZ, PT, P3 ;  /* 0x000000ff3900720c */ /* 0x000ff60003f65330 */
[----:B------:R-:W-:Y:S02]  /*5ce0*/  @!UPT UIADD3 URZ, UPT, UPT, URZ, URZ, URZ ;  /* 0x000000fffffff290 */ /* 0x000fe4000fffe0ff */
[----:B------:R-:W1:Y:S01]  /*5cf0*/  @P3 LDC.64 R2, c[0x0][0x8a8] ;  /* 0x00022a00ff023b82 */ /* 0x000e620000000a00 */
[----:B------:R-:W-:Y:S04]  /*5d00*/  @P3 IMAD R0, R58, UR36, RZ ;  /* 0x000000243a003c24 */ /* 0x000fe8000f8e02ff */
[----:B-1----:R-:W-:Y:S05]  /*5d10*/  @P3 IMAD.WIDE R2, R0, 0x4, R2 ;  /* 0x0000000400023825 */ /* 0x002fea00078e0202 */
[----:B-----5:R1:W5:Y:S02]  /*5d20*/  @P3 LDG.E R33, desc[UR46][R2.64] ;  /* 0x0000002e02213981 */ /* 0x020364000c1e1900 */
[----:B-1----:R-:W2:Y:S02]  /*5d30*/  @!P3 LDC R33, c[0x0][0x8a0] ;  /* 0x00022800ff21bb82 */ /* 0x002ea40000000800 */
.L_x_91:
[----:B-----5:R-:W-:Y:S01]  /*5d40*/  FSETP.NEU.AND P3, PT, R35, RZ, PT ;  /* 0x000000ff2300720b */ /* 0x020fe20003f6d000 */
[----:B------:R-:W-:Y:S01]  /*5d50*/  BSSY B1, `(.L_x_92) ;  /* 0x0000038000017945 */ /* 0x000fe20003800000 */
[----:B------:R-:W-:Y:S01]  /*5d60*/  SEL R3, RZ, 0xffffffff, P2 ;  /* 0xffffffffff037807 */ /* 0x000fe20001000000 */
[----:B------:R-:W-:Y:S01]  /*5d70*/  IMAD.MOV.U32 R85, RZ, RZ, 0x1 ;  /* 0x00000001ff557424 */ /* 0x000fe200078e00ff */
[----:B------:R-:W-:Y:S01]  /*5d80*/  @P1 LOP3.LUT P2, RZ, R64, 0xff, RZ, 0xc0, !PT ;  /* 0x000000ff40ff1812 */ /* 0x000fe2000784c0ff */
[C---:B------:R-:W-:Y:S01]  /*5d90*/  IMAD R34, R31.reuse, 0x80, R32 ;  /* 0x000000801f227824 */ /* 0x040fe200078e0220 */
[----:B------:R-:W-:Y:S01]  /*5da0*/  @P1 SEL R0, RZ, 0xffffffff, P3 ;  /* 0xffffffffff001807 */ /* 0x000fe20001800000 */
[----:B------:R-:W-:Y:S01]  /*5db0*/  IMAD R81, R76, -0x10, R74 ;  /* 0xfffffff04c517824 */ /* 0x000fe200078e024a */
[----:B------:R-:W-:Y:S01]  /*5dc0*/  LEA R83, R31, UR48, 0x3 ;  /* 0x000000301f537c11 */ /* 0x000fe2000f8e18ff */
[----:B------:R-:W-:Y:S01]  /*5dd0*/  IMAD.MOV.U32 R84, RZ, RZ, RZ ;  /* 0x000000ffff547224 */ /* 0x000fe200078e00ff */
[C---:B------:R-:W-:Y:S02]  /*5de0*/  @P0 SEL R0, R3.reuse, R0, !P2 ;  /* 0x0000000003000207 */ /* 0x040fe40005000000 */
[----:B------:R-:W-:Y:S02]  /*5df0*/  CS2R R54, SRZ ;  /* 0x0000000000367805 */ /* 0x000fe4000001ff00 */
[----:B------:R-:W-:Y:S02]  /*5e00*/  PLOP3.LUT P2, PT, PT, PT, UP1, 0x80, 0x8 ;  /* 0x000000000008781c */ /* 0x000fe40003f4f018 */
[----:B------:R-:W-:Y:S02]  /*5e10*/  CS2R R52, SRZ ;  /* 0x0000000000347805 */ /* 0x000fe4000001ff00 */
[----:B------:R-:W-:Y:S02]  /*5e20*/  @P1 LOP3.LUT R0, R0, 0x1, RZ, 0xc0, !PT ;  /* 0x0000000100001812 */ /* 0x000fe400078ec0ff */
[----:B------:R-:W-:Y:S02]  /*5e30*/  CS2R R50, SRZ ;  /* 0x0000000000327805 */ /* 0x000fe4000001ff00 */
[----:B------:R-:W-:Y:S02]  /*5e40*/  LOP3.LUT P4, R79, R64, 0xff, RZ, 0xc0, !PT ;  /* 0x000000ff404f7812 */ /* 0x000fe4000788c0ff */
[----:B------:R-:W-:Y:S02]  /*5e50*/  CS2R R48, SRZ ;  /* 0x0000000000307805 */ /* 0x000fe4000001ff00 */
[----:B------:R-:W-:Y:S02]  /*5e60*/  ISETP.NE.U32.OR P5, PT, R0, 0x1, !P1 ;  /* 0x000000010000780c */ /* 0x000fe40004fa5470 */
[----:B------:R-:W-:Y:S02]  /*5e70*/  CS2R R46, SRZ ;  /* 0x00000000002e7805 */ /* 0x000fe4000001ff00 */
[----:B------:R-:W-:Y:S02]  /*5e80*/  SEL R2, RZ, 0xffffffff, P3 ;  /* 0xffffffffff027807 */ /* 0x000fe40001800000 */
[----:B------:R-:W-:Y:S02]  /*5e90*/  CS2R R44, SRZ ;  /* 0x00000000002c7805 */ /* 0x000fe4000001ff00 */
[----:B------:R-:W-:Y:S02]  /*5ea0*/  P2R R82, PR, RZ, 0x20 ;  /* 0x00000020ff527803 */ /* 0x000fe40000000000 */
[----:B------:R-:W-:Y:S02]  /*5eb0*/  CS2R R42, SRZ ;  /* 0x00000000002a7805 */ /* 0x000fe4000001ff00 */
[----:B------:R-:W-:Y:S02]  /*5ec0*/  CS2R R40, SRZ ;  /* 0x0000000000287805 */ /* 0x000fe4000001ff00 */
[----:B------:R-:W-:Y:S04]  /*5ed0*/  @P2 SEL R2, R3, R2, !P4 ;  /* 0x0000000203022207 */ /* 0x000fe80006000000 */
[----:B------:R-:W-:Y:S02]  /*5ee0*/  LOP3.LUT R2, R2, 0x1, RZ, 0xc0, !PT ;  /* 0x0000000102027812 */ /* 0x000fe400078ec0ff */
[----:B------:R-:W-:Y:S02]  /*5ef0*/  @P5 SHF.L.U32 R0, RZ, 0x1f, RZ ;  /* 0x0000001fff005819 */ /* 0x000fe400000006ff */
[----:B------:R-:W-:Y:S02]  /*5f00*/  ISETP.NE.U32.AND P2, PT, R2, 0x1, PT ;  /* 0x000000010200780c */ /* 0x000fe40003f45070 */
[----:B------:R1:W3:Y:S02]  /*5f10*/  @P5 SYNCS.PHASECHK.TRANS64.TRYWAIT P1, [UR48+0x20], R0 ;  /* 0x00002000ff0055a7 */ /* 0x0002e40008021130 */
[----:B------:R-:W-:Y:S02]  /*5f20*/  P2R R86, PR, RZ, 0x4 ;  /* 0x00000004ff567803 */ /* 0x000fe40000000000 */
[----:B-1----:R-:W-:Y:S04]  /*5f30*/  SHF.L.U32 R0, R72, 0x1f, RZ ;  /* 0x0000001f48007819 */ /* 0x002fe800000006ff */
[----:B------:R1:W4:Y:S01]  /*5f40*/  SYNCS.PHASECHK.TRANS64.TRYWAIT P0, [R83+URZ+0x90], R0 ;  /* 0x00009000530075a7 */ /* 0x00032200080011ff */
[----:B---3--:R-:W-:Y:S01]  /*5f50*/  @P5 SEL R85, RZ, 0x1, !P1 ;  /* 0x00000001ff555807 */ /* 0x008fe20004800000 */
[----:B-1----:R-:W-:Y:S06]  /*5f60*/  @!P5 BRA `(.L_x_93) ;  /* 0x000000000058d947 */ /* 0x002fec0003800000 */
[----:B------:R-:W-:Y:S01]  /*5f70*/  IMAD.MOV.U32 R54, RZ, RZ, RZ ;  /* 0x000000ffff367224 */ /* 0x000fe200078e00ff */
[----:B------:R-:W-:Y:S01]  /*5f80*/  ISETP.NE.AND P1, PT, R85, RZ, PT ;  /* 0x000000ff5500720c */ /* 0x000fe20003f25270 */
[----:B------:R-:W-:Y:S01]  /*5f90*/  BSSY B0, `(.L_x_94) ;  /* 0x000000c000007945 */ /* 0x000fe20003800000 */
[----:B------:R-:W-:Y:S02]  /*5fa0*/  CS2R R42, SRZ ;  /* 0x00000000002a7805 */ /* 0x000fe4000001ff00 */
[----:B------:R-:W-:Y:S02]  /*5fb0*/  CS2R R40, SRZ ;  /* 0x0000000000287805 */ /* 0x000fe4000001ff00 */
[----:B------:R-:W-:Y:S02]  /*5fc0*/  CS2R R46, SRZ ;  /* 0x00000000002e7805 */ /* 0x000fe4000001ff00 */
[----:B------:R-:W-:Y:S02]  /*5fd0*/  CS2R R44, SRZ ;  /* 0x00000000002c7805 */ /* 0x000fe4000001ff00 */
[----:B------:R-:W-:Y:S02]  /*5fe0*/  CS2R R50, SRZ ;  /* 0x0000000000327805 */ /* 0x000fe4000001ff00 */
[----:B------:R-:W-:Y:S02]  /*5ff0*/  CS2R R48, SRZ ;  /* 0x0000000000307805 */ /* 0x000fe4000001ff00 */
[----:B------:R-:W-:Y:S01]  /*6000*/  CS2R R52, SRZ ;  /* 0x0000000000347805 */ /* 0x000fe2000001ff00 */
[----:B------:R-:W-:Y:S06]  /*6010*/  @P1 BRA `(.L_x_95) ;  /* 0x00000000000c1947 */ /* 0x000fec0003800000 */
[----:B------:R-:W-:Y:S04]  /*6020*/  SHF.L.U32 R3, RZ, 0x1f, RZ ;  /* 0x0000001fff037819 */ /* 0x000fe800000006ff */
[----:B------:R-:W1:Y:S02]  /*6030*/  SYNCS.PHASECHK.TRANS64.TRYWAIT P1, [UR48+0x20], R3 ;  /* 0x00002003ff0075a7 */ /* 0x000e640008021130 */
[----:B-1----:R-:W-:Y:S05]  /*6040*/  @!P1 BRA `(.L_x_96) ;  /* 0x0000004800409947 */ /* 0x002fea0003800000 */
.L_x_95:
[----:B------:R-:W-:Y:S05]  /*6050*/  BSYNC B0 ;  /* 0x0000000000007941 */ /* 0x000fea0003800000 */
.L_x_94:
[----:B------:R-:W-:Y:S01]  /*6060*/  ISETP.NE.AND P1, PT, R86, RZ, PT ;  /* 0x000000ff5600720c */ /* 0x000fe20003f25270 */
[----:B------:R-:W-:Y:S11]  /*6070*/  HFMA2 R84, -RZ, RZ, 0, 5.9604644775390625e-08 ;  /* 0x00000001ff547431 */ /* 0x000ff600000001ff */
[----:B------:R-:W-:Y:S01]  /*6080*/  @!UPT UIADD3 URZ, UPT, UPT, URZ, URZ, URZ ;  /* 0x000000fffffff290 */ /* 0x000fe2000fffe0ff */
[----:B------:R3:W1:Y:S04]  /*6090*/  @P1 LDS.128 R40, [R75] ;  /* 0x000000004b281984 */ /* 0x0006680000000c00 */
[----:B------:R3:W1:Y:S04]  /*60a0*/  @P1 LDS.128 R44, [R74+0x10] ;  /* 0x000010004a2c1984 */ /* 0x0006680000000c00 */
[----:B------:R3:W1:Y:S04]  /*60b0*/  @P1 LDS.128 R48, [R73+0x20] ;  /* 0x0000200049301984 */ /* 0x0006680000000c00 */
[----:B------:R3:W1:Y:S02]  /*60c0*/  @P1 LDS.128 R52, [R81+0x30] ;  /* 0x0000300051341984 */ /* 0x0006640000000c00 */
.L_x_93:
[----:B------:R-:W-:Y:S05]  /*60d0*/  BSYNC B1 ;  /* 0x0000000000017941 */ /* 0x000fea0003800000 */
.L_x_92:
[----:B-1----:R-:W-:Y:S04]  /*60e0*/  SHF.R.U32.HI R2, RZ, 0x15, R34 ;  /* 0x00000015ff027819 */ /* 0x002fe80000011622 */
[----:B------:R-:W-:Y:S01]  /*60f0*/  LOP3.LUT P1, RZ, R2, 0x3, R68, 0x48, !PT ;  /* 0x0000000302ff7812 */ /* 0x000fe20007824844 */
[----:B------:R-:W-:Y:S01]  /*6100*/  @!UPT UIADD3 URZ, UPT, UPT, URZ, URZ, URZ ;  /* 0x000000fffffff290 */ /* 0x000fe2000fffe0ff */
[----:B----4-:R-:W-:Y:S11]  /*6110*/  @P0 BRA `(.L_x_97) ;  /* 0x0000000000080947 */ /* 0x010ff60003800000 */
[----:B------:R-:W1:Y:S02]  /*6120*/  SYNCS.PHASECHK.TRANS64.TRYWAIT P0, [R83+URZ+0x90], R0 ;  /* 0x00009000530075a7 */ /* 0x000e6400080011ff */
[----:B-1----:R-:W-:Y:S05]  /*6130*/  @!P0 BRA `(.L_x_98) ;  /* 0x00000048001c8947 */ /* 0x002fea0003800000 */
.L_x_97:
[----:B------:R-:W-:Y:S05]  /*6140*/  @!P1 BRA `(.L_x_99) ;  /* 0x0000000000409947 */ /* 0x000fea0003800000 */
[----:B------:R-:W4:Y:S01]  /*6150*/  LDCU.64 UR8, c[0x4][0x70] ;  /* 0x01000e00ff0877ac */ /* 0x000f220008000a00 */
[----:B------:R-:W-:Y:S01]  /*6160*/  MOV R3, 0x0 ;  /* 0x0000000000037802 */ /* 0x000fe20000000f00 */
[----:B------:R-:W-:Y:S02]  /*6170*/  HFMA2 R12, -RZ, RZ, 0, 5.9604644775390625e-08 ;  /* 0x00000001ff0c7431 */ /* 0x000fe400000001ff */
[----:B------:R-:W-:Y:S02]  /*6180*/  IMAD.MOV.U32 R8, RZ, RZ, 0x192 ;  /* 0x00000192ff087424 */ /* 0x000fe400078e00ff */
[----:B------:R-:W-:Y:S01]  /*6190*/  IMAD.MOV.U32 R13, RZ, RZ, RZ ;  /* 0x000000ffff0d7224 */ /* 0x000fe200078e00ff */
[----:B------:R-:W5:Y:S01]  /*61a0*/  LDCU.64 UR6, c[0x4][0x78] ;  /* 0x01000f00ff0677ac */ /* 0x000f620008000a00 */
[----:B------:R-:W1:Y:S01]  /*61b0*/  LDC.64 R2, c[0x4][R3] ;  /* 0x0100000003027b82 */ /* 0x000e620000000a00 */
[----:B------:R-:W2:Y:S01]  /*61c0*/  LDCU.64 UR4, c[0x4][0x10] ;  /* 0x01000200ff0477ac */ /* 0x000ea20008000a00 */
[----:B----4-:R-:W-:Y:S01]  /*61d0*/  MOV R5, UR9 ;  /* 0x0000000900057c02 */ /* 0x010fe20008000f00 */
[----:B------:R-:W-:Y:S01]  /*61e0*/  IMAD.U32 R4, RZ, RZ, UR8 ;  /* 0x00000008ff047e24 */ /* 0x000fe2000f8e00ff */
[----:B-----5:R-:W-:Y:S01]  /*61f0*/  MOV R7, UR7 ;  /* 0x0000000700077c02 */ /* 0x020fe20008000f00 */
[----:B------:R-:W-:Y:S01]  /*6200*/  IMAD.U32 R6, RZ, RZ, UR6 ;  /* 0x00000006ff067e24 */ /* 0x000fe2000f8e00ff */
[----:B--2---:R-:W-:Y:S01]  /*6210*/  MOV R11, UR5 ;  /* 0x00000005000b7c02 */ /* 0x004fe20008000f00 */
[----:B------:R-:W-:Y:S02]  /*6220*/  IMAD.U32 R10, RZ, RZ, UR4 ;  /* 0x00000004ff0a7e24 */ /* 0x000fe4000f8e00ff */
[----:B------:R-:W-:Y:S07]  /*6230*/  LEPC R20, `(.L_x_99) ;  /* 0x000000001014794e */ /* 0x000fee0000000000 */
[----:B-1-3--:R-:W-:Y:S05]  /*6240*/  CALL.ABS.NOINC R2 ;  /* 0x0000000002007343 */ /* 0x00afea0003c00000 */
.L_x_99:
[----:B------:R-:W-:Y:S05]  /*6250*/  WARPSYNC.ALL ;  /* 0x0000000000007948 */ /* 0x000fea0003800000 */
[----:B------:R-:W-:Y:S01]  /*6260*/  R2UR UR4, R34 ;  /* 0x00000000220472ca */ /* 0x000fe200000e0000 */
[----:B------:R-:W-:Y:S01]  /*6270*/  BSSY.RECONVERGENT B0, `(.L_x_100) ;  /* 0x0000039000007945 */ /* 0x000fe20003800200 */
[----:B------:R-:W-:Y:S11]  /*6280*/  ISETP.NE.AND P0, PT, R77, RZ, PT ;  /* 0x000000ff4d00720c */ /* 0x000ff60003f05270 */
[----:B------:R-:W1:Y:S02]  /*6290*/  LDTM.x16 R4, tmem[UR4] ;  /* 0x00000004000479ee */ /* 0x000e640008240000 */
[C---:B-12---:R-:W-:Y:S01]  /*62a0*/  FMUL R0, R33.reuse, R4 ;  /* 0x0000000421007220 */ /* 0x046fe20000400000 */
[C---:B------:R-:W-:Y:S01]  /*62b0*/  FMUL R2, R33.reuse, R5 ;  /* 0x0000000521027220 */ /* 0x040fe20000400000 */
[C---:B------:R-:W-:Y:S01]  /*62c0*/  FMUL R3, R33.reuse, R6 ;  /* 0x0000000621037220 */ /* 0x040fe20000400000 */
[----:B------:R-:W-:Y:S01]  /*62d0*/  FMUL R7, R33, R7 ;  /* 0x0000000721077220 */ /* 0x000fe20000400000 */
[----:B------:R-:W-:Y:S01]  /*62e0*/  FFMA R36, R35, R40, R0 ;  /* 0x0000002823247223 */ /* 0x000fe20000000000 */
        /* <DEDUP_REMOVED lines=10> */
[----:B------:R1:W-:Y:S01]  /*6390*/  STS.128 [R75], R36 ;  /* 0x000000244b007388 */ /* 0x0003e20000000c00 */
        /* <DEDUP_REMOVED lines=8> */
[----:B------:R1:W-:Y:S01]  /*6420*/  STS.128 [R74+0x10], R4 ;  /* 0x000010044a007388 */ /* 0x0003e20000000c00 */
[----:B------:R-:W-:Y:S01]  /*6430*/  FMUL R13, R33, R17 ;  /* 0x00000011210d7220 */ /* 0x000fe20000400000 */
[----:B------:R-:W-:Y:S01]  /*6440*/  FFMA R10, R35, R50, R10 ;  /* 0x00000032230a7223 */ /* 0x000fe2000000000a */
[----:B------:R-:W-:Y:S01]  /*6450*/  FMUL R14, R33, R18 ;  /* 0x00000012210e7220 */ /* 0x000fe20000400000 */
[----:B------:R-:W-:Y:S01]  /*6460*/  FFMA R11, R35, R51, R15 ;  /* 0x00000033230b7223 */ /* 0x000fe2000000000f */
[----:B------:R-:W-:Y:S01]  /*6470*/  FMUL R19, R33, R19 ;  /* 0x0000001321137220 */ /* 0x000fe20000400000 */
[C---:B------:R-:W-:Y:S01]  /*6480*/  FFMA R12, R35.reuse, R52, R12 ;  /* 0x00000034230c7223 */ /* 0x040fe2000000000c */
[C---:B------:R-:W-:Y:S01]  /*6490*/  FFMA R13, R35.reuse, R53, R13 ;  /* 0x00000035230d7223 */ /* 0x040fe2000000000d */
[C---:B------:R-:W-:Y:S01]  /*64a0*/  FFMA R14, R35.reuse, R54, R14 ;  /* 0x00000036230e7223 */ /* 0x040fe2000000000e */
[----:B------:R1:W-:Y:S01]  /*64b0*/  STS.128 [R73+0x20], R8 ;  /* 0x0000200849007388 */ /* 0x0003e20000000c00 */
[----:B------:R-:W-:Y:S05]  /*64c0*/  FFMA R15, R35, R55, R19 ;  /* 0x00000037230f7223 */ /* 0x000fea0000000013 */
[----:B------:R1:W-:Y:S01]  /*64d0*/  STS.128 [R81+0x30], R12 ;  /* 0x0000300c51007388 */ /* 0x0003e20000000c00 */
[----:B------:R-:W-:Y:S01]  /*64e0*/  @!PT LDS RZ, [RZ] ;  /* 0x00000000fffff984 */ /* 0x000fe20000000800 */
[----:B------:R-:W-:Y:S01]  /*64f0*/  @!PT LDS RZ, [RZ] ;  /* 0x00000000fffff984 */ /* 0x000fe20000000800 */
[----:B------:R-:W-:Y:S01]  /*6500*/  @!PT LDS RZ, [RZ] ;  /* 0x00000000fffff984 */ /* 0x000fe20000000800 */
[----:B------:R-:W-:Y:S01]  /*6510*/  @!PT LDS RZ, [RZ] ;  /* 0x00000000fffff984 */ /* 0x000fe20000000800 */
[----:B------:R2:W-:Y:S06]  /*6520*/  MEMBAR.ALL.CTA ;  /* 0x0000000000007992 */ /* 0x0005ec0000008000 */
[----:B--2---:R-:W2:Y:S02]  /*6530*/  FENCE.VIEW.ASYNC.S ;  /* 0x00000000000073c6 */ /* 0x004ea40000000000 */
[----:B--2---:R-:W-:Y:S06]  /*6540*/  BAR.SYNC.DEFER_BLOCKING 0x1, 0x80 ;  /* 0x0042000000007b1d */ /* 0x004fec0000010000 */
[----:B------:R-:W-:Y:S05]  /*6550*/  @P0 BRA `(.L_x_101) ;  /* 0x0000000000280947 */ /* 0x000fea0003800000 */
[----:B------:R-:W-:Y:S02]  /*6560*/  UIADD3 UR4, UPT, UPT, UR48, 0x200, URZ ;  /* 0x0000020030047890 */ /* 0x000fe4000fffe0ff */
[----:B------:R-:W-:Y:S01]  /*6570*/  UIADD3 UR6, UP0, UPT, UR52, 0x680, URZ ;  /* 0x0000068034067890 */ /* 0x000fe2000ff1e0ff */
[----:B------:R-:W-:Y:S03]  /*6580*/  UMOV UR43, UR36 ;  /* 0x00000024002b7c82 */ /* 0x000fe60008000000 */
[----:B------:R-:W-:Y:S01]  /*6590*/  MOV R69, UR4 ;  /* 0x0000000400457c02 */ /* 0x000fe20008000f00 */
[----:B------:R-:W-:Y:S03]  /*65a0*/  UIADD3.X UR7, UPT, UPT, URZ, UR53, URZ, UP0, !UPT ;  /* 0x00000035ff077290 */ /* 0x000fe600087fe4ff */
[----:B------:R-:W-:Y:S11]  /*65b0*/  R2UR UR40, R69 ;  /* 0x00000000452872ca */ /* 0x000ff600000e0000 */
[----:B------:R-:W-:Y:S02]  /*65c0*/  @!UPT UIADD3 URZ, UPT, UPT, URZ, URZ, URZ ;  /* 0x000000fffffff290 */ /* 0x000fe4000fffe0ff */
[----:B------:R2:W-:Y:S01]  /*65d0*/  UTMASTG.3D [UR40], [UR6] ;  /* 0x00000028060073b5 */ /* 0x0005e20008010000 */
[----:B------:R0:W-:Y:S01]  /*65e0*/  UTMACMDFLUSH ;  /* 0x00000000000079b7 */ /* 0x0001e20000000000 */
[----:B--2---:R-:W-:Y:S04]  /*65f0*/  DEPBAR.LE SB0, 0x1 ;  /* 0x000080400000791a */ /* 0x004fe80000000000 */
.L_x_101:
[----:B------:R-:W-:Y:S05]  /*6600*/  BSYNC.RECONVERGENT B0 ;  /* 0x0000000000007941 */ /* 0x000fea0003800200 */
.L_x_100:
[----:B------:R-:W-:Y:S01]  /*6610*/  BAR.SYNC.DEFER_BLOCKING 0x1, 0x80 ;  /* 0x0042000000007b1d */ /* 0x000fe20000010000 */
[----:B------:R-:W-:Y:S01]  /*6620*/  ISETP.NE.AND P1, PT, R82, RZ, PT ;  /* 0x000000ff5200720c */ /* 0x000fe20003f25270 */
[----:B------:R-:W-:Y:S01]  /*6630*/  UISETP.NE.AND UP0, UPT, UR49, URZ, UPT ;  /* 0x000000ff3100728c */ /* 0x000fe2000bf05270 */
[----:B------:R-:W-:Y:S11]  /*6640*/  LEA R2, R84, UR48, 0x3 ;  /* 0x0000003054027c11 */ /* 0x000ff6000f8e18ff */
[----:B------:R-:W-:Y:S01]  /*6650*/  @P1 SHF.L.U32 R3, RZ, 0x1f, RZ ;  /* 0x0000001fff031819 */ /* 0x000fe200000006ff */
[----:B------:R-:W-:Y:S06]  /*6660*/  BRA.U !UP0, `(.L_x_102) ;  /* 0x0000000108247547 */ /* 0x000fec000b800000 */
[----:B-1----:R-:W-:Y:S01]  /*6670*/  IMAD.U32 R4, RZ, RZ, UR51 ;  /* 0x00000033ff047e24 */ /* 0x002fe2000f8e00ff */
[----:B------:R-:W-:Y:S01]  /*6680*/  MOV R0, UR37 ;  /* 0x0000002500007c02 */ /* 0x000fe20008000f00 */
[----:B------:R-:W-:Y:S03]  /*6690*/  UIADD3 UR51, UPT, UPT, UR51, 0x1, URZ ;  /* 0x0000000133337890 */ /* 0x000fe6000fffe0ff */
[----:B------:R-:W-:Y:S01]  /*66a0*/  @P1 LEA R4, R4, UR48, 0x3 ;  /* 0x0000003004041c11 */ /* 0x000fe2000f8e18ff */
[----:B------:R-:W-:Y:S04]  /*66b0*/  UISETP.NE.AND UP0, UPT, UR51, 0x4, UPT ;  /* 0x000000043300788c */ /* 0x000fe8000bf05270 */
[----:B------:R-:W-:Y:S01]  /*66c0*/  @P1 VIADD R4, R4, 0x40 ;  /* 0x0000004004041836 */ /* 0x000fe20000000000 */
[----:B------:R-:W-:Y:S04]  /*66d0*/  USEL UR51, UR51, URZ, UP0 ;  /* 0x000000ff33337287 */ /* 0x000fe80008000000 */
[----:B------:R-:W-:Y:S04]  /*66e0*/  @P1 PRMT R0, R0, 0x654, R4 ;  /* 0x0000065400001816 */ /* 0x000fe80000000004 */
[----:B------:R2:W-:Y:S04]  /*66f0*/  @P1 SYNCS.ARRIVE.TRANS64.RED.A1T0 RZ, [R0+URZ], RZ ;  /* 0x000000ff00ff19a7 */ /* 0x0005e800081004ff */
.L_x_102:
[----:B------:R-:W4:Y:S01]  /*6700*/  @P1 SYNCS.PHASECHK.TRANS64.TRYWAIT P0, [R2+URZ+0x20], R3 ;  /* 0x00002003020015a7 */ /* 0x000f2200080011ff */
[----:B------:R-:W-:Y:S01]  /*6710*/  BSSY B1, `(.L_x_103) ;  /* 0x0000016000017945 */ /* 0x000fe20003800000 */
[----:B----4-:R-:W-:Y:S03]  /*6720*/  @P1 SEL R85, RZ, 0x1, !P0 ;  /* 0x00000001ff551807 */ /* 0x010fe60004000000 */
[----:B------:R-:W-:Y:S05]  /*6730*/  @!P1 BRA `(.L_x_104) ;  /* 0x00000000004c9947 */ /* 0x000fea0003800000 */
[----:B------:R-:W-:Y:S01]  /*6740*/  ISETP.NE.AND P0, PT, R85, RZ, PT ;  /* 0x000000ff5500720c */ /* 0x000fe20003f05270 */
[----:B------:R-:W-:Y:S01]  /*6750*/  BSSY B0, `(.L_x_105) ;  /* 0x000000b000007945 */ /* 0x000fe20003800000 */
[----:B------:R-:W-:Y:S11]  /*6760*/  ISETP.NE.AND P1, PT, R86, RZ, PT ;  /* 0x000000ff5600720c */ /* 0x000ff60003f25270 */
[----:B------:R-:W-:Y:S02]  /*6770*/  @!UPT UIADD3 URZ, UPT, UPT, URZ, URZ, URZ ;  /* 0x000000fffffff290 */ /* 0x000fe4000fffe0ff */
[C---:B-1----:R-:W-:Y:S01]  /*6780*/  @P1 IMAD R6, R84.reuse, 0x2000, R75 ;  /* 0x0000200054061824 */ /* 0x042fe200078e024b */
[C---:B------:R-:W-:Y:S01]  /*6790*/  @P1 LEA R4, R84.reuse, R73, 0xd ;  /* 0x0000004954041211 */ /* 0x040fe200078e68ff */
[C---:B------:R-:W-:Y:S02]  /*67a0*/  @P1 IMAD R5, R84.reuse, 0x2000, R74 ;  /* 0x0000200054051824 */ /* 0x040fe400078e024a */
[----:B------:R-:W-:Y:S01]  /*67b0*/  @P1 IMAD R3, R84, 0x2000, R81 ;  /* 0x0000200054031824 */ /* 0x000fe200078e0251 */
[----:B------:R-:W-:Y:S06]  /*67c0*/  @P0 BRA `(.L_x_106) ;  /* 0x00000000000c0947 */ /* 0x000fec0003800000 */
[----:B--2---:R-:W-:Y:S04]  /*67d0*/  SHF.L.U32 R0, RZ, 0x1f, RZ ;  /* 0x0000001fff007819 */ /* 0x004fe800000006ff */
[----:B------:R-:W1:Y:S02]  /*67e0*/  SYNCS.PHASECHK.TRANS64.TRYWAIT P0, [R2+URZ+0x20], R0 ;  /* 0x00002000020075a7 */ /* 0x000e6400080011ff */
[----:B-1----:R-:W-:Y:S05]  /*67f0*/  @!P0 BRA `(.L_x_107) ;  /* 0x0000004000808947 */ /* 0x002fea0003800000 */
.L_x_106:
[----:B------:R-:W-:Y:S05]  /*6800*/  BSYNC B0 ;  /* 0x0000000000007941 */ /* 0x000fea0003800000 */
.L_x_105:
[----:B------:R-:W-:Y:S02]  /*6810*/  ISETP.NE.AND P0, PT, R86, RZ, PT ;  /* 0x000000ff5600720c */ /* 0x000fe40003f05270 */
[----:B------:R-:W-:Y:S11]  /*6820*/  IADD3 R84, PT, PT, R84, 0x1, RZ ;  /* 0x0000000154547810 */ /* 0x000ff60007ffe0ff */
[----:B------:R4:W1:Y:S04]  /*6830*/  @P0 LDS.128 R40, [R6] ;  /* 0x0000000006280984 */ /* 0x0008680000000c00 */
[----:B------:R4:W1:Y:S04]  /*6840*/  @P0 LDS.128 R44, [R5+0x10] ;  /* 0x00001000052c0984 */ /* 0x0008680000000c00 */
[----:B------:R4:W1:Y:S04]  /*6850*/  @P0 LDS.128 R48, [R4+0x20] ;  /* 0x0000200004300984 */ /* 0x0008680000000c00 */
[----:B------:R4:W1:Y:S02]  /*6860*/  @P0 LDS.128 R52, [R3+0x30] ;  /* 0x0000300003340984 */ /* 0x0008640000000c00 */
.L_x_104:
[----:B------:R-:W-:Y:S05]  /*6870*/  BSYNC B1 ;  /* 0x0000000000017941 */ /* 0x000fea0003800000 */
.L_x_103:
[----:B-12---:R-:W-:Y:S05]  /*6880*/  VIADD R0, R34, 0x10 ;  /* 0x0000001022007836 */ /* 0x006fea0000000000 */
[----:B------:R-:W-:Y:S04]  /*6890*/  SHF.R.U32.HI R0, RZ, 0x15, R0 ;  /* 0x00000015ff007819 */ /* 0x000fe80000011600 */
[----:B------:R-:W-:Y:S11]  /*68a0*/  LOP3.LUT P0, RZ, R0, 0x3, R68, 0x48, !PT ;  /* 0x0000000300ff7812 */ /* 0x000ff60007804844 */
[----:B------:R-:W-:Y:S02]  /*68b0*/  @!UPT UIADD3 URZ, UPT, UPT, URZ, URZ, URZ ;  /* 0x000000fffffff290 */ /* 0x000fe4000fffe0ff */
[----:B------:R-:W-:Y:S05]  /*68c0*/  @!P0 BRA `(.L_x_108) ;  /* 0x0000000000408947 */ /* 0x000fea0003800000 */
[----:B------:R-:W1:Y:S01]  /*68d0*/  LDCU.64 UR8, c[0x4][0x70] ;  /* 0x01000e00ff0877ac */ /* 0x000e620008000a00 */
[----:B----4-:R-:W-:Y:S01]  /*68e0*/  MOV R3, 0x0 ;  /* 0x0000000000037802 */ /* 0x010fe20000000f00 */
[----:B------:R-:W-:Y:S02]  /*68f0*/  HFMA2 R12, -RZ, RZ, 0, 5.9604644775390625e-08 ;  /* 0x00000001ff0c7431 */ /* 0x000fe400000001ff */
[----:B------:R-:W-:Y:S02]  /*6900*/  IMAD.MOV.U32 R8, RZ, RZ, 0x192 ;  /* 0x00000192ff087424 */ /* 0x000fe400078e00ff */
[----:B------:R-:W-:Y:S01]  /*6910*/  IMAD.MOV.U32 R13, RZ, RZ, RZ ;  /* 0x000000ffff0d7224 */ /* 0x000fe200078e00ff */
[----:B------:R-:W2:Y:S01]  /*6920*/  LDCU.64 UR6, c[0x4][0x78] ;  /* 0x01000f00ff0677ac */ /* 0x000ea20008000a00 */
[----:B------:R-:W4:Y:S01]  /*6930*/  LDC.64 R2, c[0x4][R3] ;  /* 0x0100000003027b82 */ /* 0x000f220000000a00 */
[----:B------:R-:W5:Y:S01]  /*6940*/  LDCU.64 UR4, c[0x4][0x10] ;  /* 0x01000200ff0477ac */ /* 0x000f620008000a00 */
[----:B-1----:R-:W-:Y:S01]  /*6950*/  MOV R5, UR9 ;  /* 0x0000000900057c02 */ /* 0x002fe20008000f00 */
[----:B------:R-:W-:Y:S01]  /*6960*/  IMAD.U32 R4, RZ, RZ, UR8 ;  /* 0x00000008ff047e24 */ /* 0x000fe2000f8e00ff */
[----:B--2---:R-:W-:Y:S01]  /*6970*/  MOV R7, UR7 ;  /* 0x0000000700077c02 */ /* 0x004fe20008000f00 */
[----:B------:R-:W-:Y:S01]  /*6980*/  IMAD.U32 R6, RZ, RZ, UR6 ;  /* 0x00000006ff067e24 */ /* 0x000fe2000f8e00ff */
[----:B-----5:R-:W-:Y:S01]  /*6990*/  MOV R11, UR5 ;  /* 0x00000005000b7c02 */ /* 0x020fe20008000f00 */
[----:B------:R-:W-:Y:S02]  /*69a0*/  IMAD.U32 R10, RZ, RZ, UR4 ;  /* 0x00000004ff0a7e24 */ /* 0x000fe4000f8e00ff */
[----:B------:R-:W-:Y:S07]  /*69b0*/  LEPC R20, `(.L_x_108) ;  /* 0x000000001014794e */ /* 0x000fee0000000000 */
[----:B---34-:R-:W-:Y:S05]  /*69c0*/  CALL.ABS.NOINC R2 ;  /* 0x0000000002007343 */ /* 0x018fea0003c00000 */
.L_x_108:
[----:B------:R-:W-:Y:S05]  /*69d0*/  WARPSYNC.ALL ;  /* 0x0000000000007948 */ /* 0x000fea0003800000 */
[----:B------:R-:W-:Y:S01]  /*69e0*/  R2UR UR4, R34 ;  /* 0x00000000220472ca */ /* 0x000fe200000e0000 */
[----:B------:R-:W-:Y:S01]  /*69f0*/  BSSY.RECONVERGENT B0, `(.L_x_109) ;  /* 0x0000040000007945 */ /* 0x000fe20003800200 */
[----:B------:R-:W-:Y:S02]  /*6a00*/  ISETP.NE.AND P6, PT, R82, RZ, PT ;  /* 0x000000ff5200720c */ /* 0x000fe40003fc5270 */
[----:B------:R-:W-:Y:S02]  /*6a10*/  ISETP.NE.AND P0, PT, R77, RZ, PT ;  /* 0x000000ff4d00720c */ /* 0x000fe40003f05270 */
[----:B------:R-:W-:Y:S07]  /*6a20*/  MOV R20, UR51 ;  /* 0x0000003300147c02 */ /* 0x000fee0008000f00 */
[----:B----4-:R-:W1:Y:S02]  /*6a30*/  LDTM.x16 R4, tmem[UR4+0x10] ;  /* 0x00001004000479ee */ /* 0x010e640008240000 */
[----:B------:R-:W-:Y:S01]  /*6a40*/  @P6 LEA R20, R20, UR48, 0x3 ;  /* 0x0000003014146c11 */ /* 0x000fe2000f8e18ff */
[C---:B-1----:R-:W-:Y:S01]  /*6a50*/  FMUL R0, R33.reuse, R4 ;  /* 0x0000000421007220 */ /* 0x042fe20000400000 */
        /* <DEDUP_REMOVED lines=33> */
[----:B------:R-:W-:Y:S01]  /*6c70*/  FFMA R15, R35, R55, R19 ;  /* 0x00000037230f7223 */ /* 0x000fe20000000013 */
[----:B------:R-:W-:Y:S02]  /*6c80*/  MOV R16, UR37 ;  /* 0x0000002500107c02 */ /* 0x000fe40008000f00 */
[----:B------:R-:W-:Y:S02]  /*6c90*/  @P6 IADD3 R17, PT, PT, R20, 0x40, RZ ;  /* 0x0000004014116810 */ /* 0x000fe40007ffe0ff */
[----:B------:R1:W-:Y:S01]  /*6ca0*/  STS.128 [R81+0x2030], R12 ;  /* 0x0020300c51007388 */ /* 0x0003e20000000c00 */
[----:B------:R-:W-:Y:S02]  /*6cb0*/  LEA R0, R84, UR48, 0x3 ;  /* 0x0000003054007c11 */ /* 0x000fe4000f8e18ff */
[----:B------:R-:W-:Y:S01]  /*6cc0*/  @P6 PRMT R16, R16, 0x654, R17 ;  /* 0x0000065410106816 */ /* 0x000fe20000000011 */
[----:B------:R-:W-:Y:S01]  /*6cd0*/  @!PT LDS RZ, [RZ] ;  /* 0x00000000fffff984 */ /* 0x000fe20000000800 */
[----:B------:R-:W-:Y:S01]  /*6ce0*/  @!PT LDS RZ, [RZ] ;  /* 0x00000000fffff984 */ /* 0x000fe20000000800 */
[----:B------:R-:W-:Y:S01]  /*6cf0*/  @!PT LDS RZ, [RZ] ;  /* 0x00000000fffff984 */ /* 0x000fe20000000800 */
[----:B------:R-:W-:Y:S01]  /*6d00*/  @!PT LDS RZ, [RZ] ;  /* 0x00000000fffff984 */ /* 0x000fe20000000800 */
[----:B------:R2:W-:Y:S06]  /*6d10*/  MEMBAR.ALL.CTA ;  /* 0x0000000000007992 */ /* 0x0005ec0000008000 */
[----:B--2---:R-:W2:Y:S01]  /*6d20*/  FENCE.VIEW.ASYNC.S ;  /* 0x00000000000073c6 */ /* 0x004ea20000000000 */
[----:B------:R-:W-:Y:S01]  /*6d30*/  @P6 SHF.L.U32 R2, RZ, 0x1f, RZ ;  /* 0x0000001fff026819 */ /* 0x000fe200000006ff */
[----:B--2---:R-:W-:Y:S06]  /*6d40*/  BAR.SYNC.DEFER_BLOCKING 0x1, 0x80 ;  /* 0x0042000000007b1d */ /* 0x004fec0000010000 */
[----:B------:R-:W-:Y:S05]  /*6d50*/  @P0 BRA `(.L_x_110) ;  /* 0x0000000000240947 */ /* 0x000fea0003800000 */
[----:B------:R-:W-:Y:S02]  /*6d60*/  UIADD3 UR8, UP0, UPT, UR52, 0x680, URZ ;  /* 0x0000068034087890 */ /* 0x000fe4000ff1e0ff */
[----:B------:R-:W-:Y:S02]  /*6d70*/  UIADD3 UR5, UPT, UPT, UR41, 0x10, URZ ;  /* 0x0000001029057890 */ /* 0x000fe4000fffe0ff */
[----:B------:R-:W-:Y:S02]  /*6d80*/  UIADD3 UR4, UPT, UPT, UR48, 0x2200, URZ ;  /* 0x0000220030047890 */ /* 0x000fe4000fffe0ff */
[----:B------:R-:W-:Y:S01]  /*6d90*/  UIADD3.X UR9, UPT, UPT, URZ, UR53, URZ, UP0, !UPT ;  /* 0x00000035ff097290 */ /* 0x000fe200087fe4ff */
[----:B------:R-:W-:Y:S01]  /*6da0*/  UMOV UR6, UR42 ;  /* 0x0000002a00067c82 */ /* 0x000fe20008000000 */
[----:B------:R-:W-:Y:S07]  /*6db0*/  UMOV UR7, UR36 ;  /* 0x0000002400077c82 */ /* 0x000fee0008000000 */
[----:B------:R2:W-:Y:S01]  /*6dc0*/  UTMASTG.3D [UR4], [UR8] ;  /* 0x00000004080073b5 */ /* 0x0005e20008010000 */
[----:B------:R0:W-:Y:S01]  /*6dd0*/  UTMACMDFLUSH ;  /* 0x00000000000079b7 */ /* 0x0001e20000000000 */
[----:B--2---:R-:W-:Y:S04]  /*6de0*/  DEPBAR.LE SB0, 0x1 ;  /* 0x000080400000791a */ /* 0x004fe80000000000 */
.L_x_110:
[----:B------:R-:W-:Y:S05]  /*6df0*/  BSYNC.RECONVERGENT B0 ;  /* 0x0000000000007941 */ /* 0x000fea0003800200 */
.L_x_109:
[----:B------:R-:W-:Y:S01]  /*6e00*/  BAR.SYNC.DEFER_BLOCKING 0x1, 0x80 ;  /* 0x0042000000007b1d */ /* 0x000fe20000010000 */
[----:B------:R-:W-:Y:S04]  /*6e10*/  UIADD3 UR40, UPT, UPT, UR51, 0x1, URZ ;  /* 0x0000000133287890 */ /* 0x000fe8000fffe0ff */
[----:B------:R-:W-:Y:S04]  /*6e20*/  UISETP.NE.AND UP0, UPT, UR40, 0x4, UPT ;  /* 0x000000042800788c */ /* 0x000fe8000bf05270 */
[----:B------:R-:W-:Y:S01]  /*6e30*/  USEL UR40, UR40, URZ, UP0 ;  /* 0x000000ff28287287 */ /* 0x000fe20008000000 */
[----:B------:R2:W-:Y:S01]  /*6e40*/  @P6 SYNCS.ARRIVE.TRANS64.RED.A1T0 RZ, [R16+URZ], RZ ;  /* 0x000000ff10ff69a7 */ /* 0x0005e200081004ff */
[----:B------:R-:W-:Y:S01]  /*6e50*/  BSSY B1, `(.L_x_111) ;  /* 0x0000017000017945 */ /* 0x000fe20003800000 */
[----:B------:R-:W4:Y:S02]  /*6e60*/  @P6 SYNCS.PHASECHK.TRANS64.TRYWAIT P0, [R0+URZ+0x20], R2 ;  /* 0x00002002000065a7 */ /* 0x000f2400080011ff */
[----:B----4-:R-:W-:Y:S01]  /*6e70*/  @P6 SEL R85, RZ, 0x1, !P0 ;  /* 0x00000001ff556807 */ /* 0x010fe20004000000 */
[----:B--2---:R-:W-:Y:S06]  /*6e80*/  @!P6 BRA `(.L_x_112) ;  /* 0x00000000004ce947 */ /* 0x004fec0003800000 */
        /* <DEDUP_REMOVED lines=9> */
[----:B------:R-:W-:Y:S04]  /*6f20*/  SHF.L.U32 R6, RZ, 0x1f, RZ ;  /* 0x0000001fff067819 */ /* 0x000fe800000006ff */
[----:B------:R-:W1:Y:S02]  /*6f30*/  SYNCS.PHASECHK.TRANS64.TRYWAIT P0, [R0+URZ+0x20], R6 ;  /* 0x00002006000075a7 */ /* 0x000e6400080011ff */
[----:B-1----:R-:W-:Y:S05]  /*6f40*/  @!P0 BRA `(.L_x_115) ;  /* 0x0000003800c08947 */ /* 0x002fea0003800000 */
.L_x_114:
[----:B------:R-:W-:Y:S05]  /*6f50*/  BSYNC B0 ;  /* 0x0000000000007941 */ /* 0x000fea0003800000 */
.L_x_113:
[----:B------:R-:W-:Y:S02]  /*6f60*/  ISETP.NE.AND P0, PT, R86, RZ, PT ;  /* 0x000000ff5600720c */ /* 0x000fe40003f05270 */
[----:B------:R-:W-:Y:S11]  /*6f70*/  IADD3 R84, PT, PT, R84, 0x1, RZ ;  /* 0x0000000154547810 */ /* 0x000ff60007ffe0ff */
[----:B------:R2:W4:Y:S04]  /*6f80*/  @P0 LDS.128 R40, [R5] ;  /* 0x0000000005280984 */ /* 0x0005280000000c00 */
[----:B------:R2:W1:Y:S04]  /*6f90*/  @P0 LDS.128 R44, [R4+0x10] ;  /* 0x00001000042c0984 */ /* 0x0004680000000c00 */
[----:B------:R2:W1:Y:S04]  /*6fa0*/  @P0 LDS.128 R48, [R3+0x20] ;  /* 0x0000200003300984 */ /* 0x0004680000000c00 */
[----:B------:R2:W1:Y:S02]  /*6fb0*/  @P0 LDS.128 R52, [R2+0x30] ;  /* 0x0000300002340984 */ /* 0x0004640000000c00 */
.L_x_112:
[----:B------:R-:W-:Y:S05]  /*6fc0*/  BSYNC B1 ;  /* 0x0000000000017941 */ /* 0x000fea0003800000 */
.L_x_111:
[----:B-1----:R-:W-:Y:S05]  /*6fd0*/  VIADD R0, R34, 0x20 ;  /* 0x0000002022007836 */ /* 0x002fea0000000000 */
[----:B------:R-:W-:Y:S04]  /*6fe0*/  SHF.R.U32.HI R0, RZ, 0x15, R0 ;  /* 0x00000015ff007819 */ /* 0x000fe80000011600 */
[----:B------:R-:W-:Y:S11]  /*6ff0*/  LOP3.LUT P0, RZ, R0, 0x3, R68, 0x48, !PT ;  /* 0x0000000300ff7812 */ /* 0x000ff60007804844 */
[----:B------:R-:W-:Y:S02]  /*7000*/  @!UPT UIADD3 URZ, UPT, UPT, URZ, URZ, URZ ;  /* 0x000000fffffff290 */ /* 0x000fe4000fffe0ff */
[----:B------:R-:W-:Y:S05]  /*7010*/  @!P0 BRA `(.L_x_116) ;  /* 0x0000000000408947 */ /* 0x000fea0003800000 */
[----:B------:R-:W1:Y:S01]  /*7020*/  LDCU.64 UR8, c[0x4][0x70] ;  /* 0x01000e00ff0877ac */ /* 0x000e620008000a00 */
[----:B--2---:R-:W-:Y:S01]  /*7030*/  MOV R3, 0x0 ;  /* 0x0000000000037802 */ /* 0x004fe20000000f00 */
[----:B------:R-:W-:Y:S02]  /*7040*/  HFMA2 R12, -RZ, RZ, 0, 5.9604644775390625e-08 ;  /* 0x00000001ff0c7431 */ /* 0x000fe400000001ff */
[----:B------:R-:W-:Y:S02]  /*7050*/  IMAD.MOV.U32 R8, RZ, RZ, 0x192 ;  /* 0x00000192ff087424 */ /* 0x000fe400078e00ff */
[----:B------:R-:W-:Y:S01]  /*7060*/  IMAD.MOV.U32 R13, RZ, RZ, RZ ;  /* 0x000000ffff0d7224 */ /* 0x000fe200078e00ff */
[----:B------:R-:W2:Y:S01]  /*7070*/  LDCU.64 UR6, c[0x4][0x78] ;  /* 0x01000f00ff0677ac */ /* 0x000ea20008000a00 */
[----:B------:R-:W3:Y:S01]  /*7080*/  LDC.64 R2, c[0x4][R3] ;  /* 0x0100000003027b82 */ /* 0x000ee20000000a00 */
        /* <DEDUP_REMOVED lines=9> */
.L_x_116:
[----:B------:R-:W-:Y:S05]  /*7120*/  WARPSYNC.ALL ;  /* 0x0000000000007948 */ /* 0x000fea0003800000 */
[----:B------:R-:W-:Y:S01]  /*7130*/  R2UR UR4, R34 ;  /* 0x00000000220472ca */ /* 0x000fe200000e0000 */
[----:B------:R-:W-:Y:S01]  /*7140*/  BSSY.RECONVERGENT B0, `(.L_x_117) ;  /* 0x0000040000007945 */ /* 0x000fe20003800200 */
[----:B------:R-:W-:Y:S02]  /*7150*/  ISETP.NE.AND P6, PT, R82, RZ, PT ;  /* 0x000000ff5200720c */ /* 0x000fe40003fc5270 */
[----:B------:R-:W-:Y:S02]  /*7160*/  ISETP.NE.AND P0, PT, R77, RZ, PT ;  /* 0x000000ff4d00720c */ /* 0x000fe40003f05270 */
[----:B------:R-:W-:Y:S07]  /*7170*/  MOV R20, UR40 ;  /* 0x0000002800147c02 */ /* 0x000fee0008000f00 */
[----:B--2---:R-:W1:Y:S02]  /*7180*/  LDTM.x16 R4, tmem[UR4+0x20] ;  /* 0x00002004000479ee */ /* 0x004e640008240000 */
[----:B------:R-:W-:Y:S01]  /*7190*/  @P6 LEA R20, R20, UR48, 0x3 ;  /* 0x0000003014146c11 */ /* 0x000fe2000f8e18ff */
[C---:B-1----:R-:W-:Y:S01]  /*71a0*/  FMUL R0, R33.reuse, R4 ;  /* 0x0000000421007220 */ /* 0x042fe20000400000 */
[C---:B------:R-:W-:Y:S01]  /*71b0*/  FMUL R2, R33.reuse, R5 ;  /* 0x0000000521027220 */ /* 0x040fe20000400000 */
[C---:B------:R-:W-:Y:S01]  /*71c0*/  FMUL R3, R33.reuse, R6 ;  /* 0x0000000621037220 */ /* 0x040fe20000400000 */
[----:B------:R-:W-:Y:S01]  /*71d0*/  FMUL R7, R33, R7 ;  /* 0x0000000721077220 */ /* 0x000fe20000400000 */
[----:B----4-:R-:W-:Y:S01]  /*71e0*/  FFMA R36, R35, R40, R0 ;  /* 0x0000002823247223 */ /* 0x010fe20000000000 */
        /* <DEDUP_REMOVED lines=53> */
.L_x_118:
[----:B------:R-:W-:Y:S05]  /*7540*/  BSYNC.RECONVERGENT B0 ;  /* 0x0000000000007941 */ /* 0x000fea0003800200 */
.L_x_117:
[----:B------:R-:W-:Y:S01]  /*7550*/  BAR.SYNC.DEFER_BLOCKING 0x1, 0x80 ;  /* 0x0042000000007b1d */ /* 0x000fe20000010000 */
[----:B------:R-:W-:Y:S01]  /*7560*/  UIADD3 UR43, UPT, UPT, UR40, 0x1, URZ ;  /* 0x00000001282b7890 */ /* 0x000fe2000fffe0ff */
[----:B------:R-:W-:Y:S03]  /*7570*/  HFMA2 R87, -RZ, RZ, 0, 0 ;  /* 0x00000000ff577431 */ /* 0x000fe600000001ff */
        /* <DEDUP_REMOVED lines=19> */
.L_x_122:
[----:B------:R-:W-:Y:S05]  /*76b0*/  BSYNC B0 ;  /* 0x0000000000007941 */ /* 0x000fea0003800000 */
.L_x_121:
[----:B------:R-:W-:Y:S01]  /*76c0*/  ISETP.NE.AND P0, PT, R86, RZ, PT ;  /* 0x000000ff5600720c */ /* 0x000fe20003f05270 */
[----:B------:R-:W-:Y:S11]  /*76d0*/  VIADD R84, R84, 0x1 ;  /* 0x0000000154547836 */ /* 0x000ff60000000000 */
[----:B------:R-:W-:Y:S01]  /*76e0*/  @!UPT UIADD3 URZ, UPT, UPT, URZ, URZ, URZ ;  /* 0x000000fffffff290 */ /* 0x000fe2000fffe0ff */
[----:B------:R2:W4:Y:S04]  /*76f0*/  @P0 LDS.128 R40, [R5] ;  /* 0x0000000005280984 */ /* 0x0005280000000c00 */
[----:B------:R2:W1:Y:S04]  /*7700*/  @P0 LDS.128 R44, [R4+0x10] ;  /* 0x00001000042c0984 */ /* 0x0004680000000c00 */
[----:B------:R2:W1:Y:S04]  /*7710*/  @P0 LDS.128 R48, [R3+0x20] ;  /* 0x0000200003300984 */ /* 0x0004680000000c00 */
[----:B------:R2:W1:Y:S01]  /*7720*/  @P0 LDS.128 R52, [R2+0x30] ;  /* 0x0000300002340984 */ /* 0x0004620000000c00 */
[C---:B------:R-:W-:Y:S04]  /*7730*/  ISETP.NE.AND P0, PT, R84.reuse, 0x4, PT ;  /* 0x000000045400780c */ /* 0x040fe80003f05270 */
[----:B------:R-:W-:Y:S02]  /*7740*/  SEL R84, R84, RZ, P0 ;  /* 0x000000ff54547207 */ /* 0x000fe40000000000 */
[----:B------:R-:W-:Y:S02]  /*7750*/  SEL R87, RZ, 0x1, P0 ;  /* 0x00000001ff577807 */ /* 0x000fe40000000000 */
.L_x_120:
[----:B------:R-:W-:Y:S05]  /*7760*/  BSYNC B1 ;  /* 0x0000000000017941 */ /* 0x000fea0003800000 */
.L_x_119:
        /* <DEDUP_REMOVED lines=21> */
.L_x_124:
        /* <DEDUP_REMOVED lines=54> */
[----:B------:R-:W-:Y:S01]  /*7c20*/  @P6 SHF.L.U32 R2, R87, 0x1f, RZ ;  /* 0x0000001f57026819 */ /* 0x000fe200000006ff */
        /* <DEDUP_REMOVED lines=11> */
.L_x_126:
[----:B------:R-:W-:Y:S05]  /*7ce0*/  BSYNC.RECONVERGENT B0 ;  /* 0x0000000000007941 */ /* 0x000fea0003800200 */
.L_x_125:
        /* <DEDUP_REMOVED lines=18> */
[----:B------:R-:W-:Y:S04]  /*7e10*/  SHF.L.U32 R6, R87, 0x1f, RZ ;  /* 0x0000001f57067819 */ /* 0x000fe800000006ff */
[----:B------:R-:W1:Y:S02]  /*7e20*/  SYNCS.PHASECHK.TRANS64.TRYWAIT P0, [R0+URZ+0x20], R6 ;  /* 0x00002006000075a7 */ /* 0x000e6400080011ff */
[----:B-1----:R-:W-:Y:S05]  /*7e30*/  @!P0 BRA `(.L_x_131) ;  /* 0x0000002c002c8947 */ /* 0x002fea0003800000 */
.L_x_130:
[----:B------:R-:W-:Y:S05]  /*7e40*/  BSYNC B0 ;  /* 0x0000000000007941 */ /* 0x000fea0003800000 */
.L_x_129:
[----:B------:R-:W-:Y:S01]  /*7e50*/  ISETP.NE.AND P0, PT, R86, RZ, PT ;  /* 0x000000ff5600720c */ /* 0x000fe20003f05270 */
[----:B------:R-:W-:Y:S11]  /*7e60*/  VIADD R84, R84, 0x1 ;  /* 0x0000000154547836 */ /* 0x000ff60000000000 */
[----:B------:R-:W-:Y:S01]  /*7e70*/  @!UPT UIADD3 URZ, UPT, UPT, URZ, URZ, URZ ;  /* 0x000000fffffff290 */ /* 0x000fe2000fffe0ff */
[----:B------:R2:W4:Y:S04]  /*7e80*/  @P0 LDS.128 R40, [R5] ;  /* 0x0000000005280984 */ /* 0x0005280000000c00 */
[----:B------:R2:W2:Y:S04]  /*7e90*/  @P0 LDS.128 R44, [R4+0x10] ;  /* 0x00001000042c0984 */ /* 0x0004a80000000c00 */
[----:B------:R2:W2:Y:S04]  /*7ea0*/  @P0 LDS.128 R48, [R3+0x20] ;  /* 0x0000200003300984 */ /* 0x0004a80000000c00 */
[----:B------:R2:W2:Y:S01]  /*7eb0*/  @P0 LDS.128 R52, [R2+0x30] ;  /* 0x0000300002340984 */ /* 0x0004a20000000c00 */
[C---:B------:R-:W-:Y:S04]  /*7ec0*/  ISETP.NE.AND P0, PT, R84.reuse, 0x4, PT ;  /* 0x000000045400780c */ /* 0x040fe80003f05270 */
[----:B-1----:R-:W-:Y:S02]  /*7ed0*/  SEL R0, RZ, 0x1, P0 ;  /* 0x00000001ff007807 */ /* 0x002fe40000000000 */
[----:B------:R-:W-:Y:S02]  /*7ee0*/  SEL R84, R84, RZ, P0 ;  /* 0x000000ff54547207 */ /* 0x000fe40000000000 */
[----:B------:R-:W-:Y:S02]  /*7ef0*/  LOP3.LUT R87, R87, R0, RZ, 0x3c, !PT ;  /* 0x0000000057577212 */ /* 0x000fe400078e3cff */
.L_x_128:
[----:B------:R-:W-:Y:S05]  /*7f00*/  BSYNC B1 ;  /* 0x0000000000017941 */ /* 0x000fea0003800000 */
.L_x_127:
[----:B------:R-:W-:Y:S05]  /*7f10*/  VIADD R0, R34, 0x40 ;  /* 0x0000004022007836 */ /* 0x000fea0000000000 */
[----:B------:R-:W-:Y:S04]  /*7f20*/  SHF.R.U32.HI R0, RZ, 0x15, R0 ;  /* 0x00000015ff007819 */ /* 0x000fe80000011600 */
[----:B------:R-:W-:Y:S11]  /*7f30*/  LOP3.LUT P0, RZ, R0, 0x3, R68, 0x48, !PT ;  /* 0x0000000300ff7812 */ /* 0x000ff60007804844 */
[----:B------:R-:W-:Y:S02]  /*7f40*/  @!UPT UIADD3 URZ, UPT, UPT, URZ, URZ, URZ ;  /* 0x000000fffffff290 */ /* 0x000fe4000fffe0ff */
[----:B------:R-:W-:Y:S05]  /*7f50*/  @!P0 BRA `(.L_x_132) ;  /* 0x0000000000408947 */ /* 0x000fea0003800000 */
[----:B------:R-:W5:Y:S01]  /*7f60*/  LDCU.64 UR8, c[0x4][0x70] ;  /* 0x01000e00ff0877ac */ /* 0x000f620008000a00 */
[----:B--2---:R-:W-:Y:S01]  /*7f70*/  MOV R3, 0x0 ;  /* 0x0000000000037802 */ /* 0x004fe20000000f00 */
[----:B-1----:R-:W-:Y:S02]  /*7f80*/  HFMA2 R12, -RZ, RZ, 0, 5.9604644775390625e-08 ;  /* 0x00000001ff0c7431 */ /* 0x002fe400000001ff */
[----:B------:R-:W-:Y:S02]  /*7f90*/  IMAD.MOV.U32 R8, RZ, RZ, 0x192 ;  /* 0x00000192ff087424 */ /* 0x000fe400078e00ff */
[----:B------:R-:W-:Y:S01]  /*7fa0*/  IMAD.MOV.U32 R13, RZ, RZ, RZ ;  /* 0x000000ffff0d7224 */ /* 0x000fe200078e00ff */
[----:B------:R-:W1:Y:S01]  /*7fb0*/  LDCU.64 UR6, c[0x4][0x78] ;  /* 0x01000f00ff0677ac */ /* 0x000e620008000a00 */
[----:B------:R-:W2:Y:S01]  /*7fc0*/  LDC.64 R2, c[0x4][R3] ;  /* 0x0100000003027b82 */ /* 0x000ea20000000a00 */
[----:B------:R-:W3:Y:S01]  /*7fd0*/  LDCU.64 UR4, c[0x4][0x10] ;  /* 0x01000200ff0477ac */ /* 0x000ee20008000a00 */
[----:B-----5:R-:W-:Y:S01]  /*7fe0*/  MOV R5, UR9 ;  /* 0x0000000900057c02 */ /* 0x020fe20008000f00 */
[----:B------:R-:W-:Y:S01]  /*7ff0*/  IMAD.U32 R4, RZ, RZ, UR8 ;  /* 0x00000008ff047e24 */ /* 0x000fe2000f8e00ff */
[----:B-1----:R-:W-:Y:S01]  /*8000*/  MOV R7, UR7 ;  /* 0x0000000700077c02 */ /* 0x002fe20008000f00 */
[----:B------:R-:W-:Y:S01]  /*8010*/  IMAD.U32 R6, RZ, RZ, UR6 ;  /* 0x00000006ff067e24 */ /* 0x000fe2000f8e00ff */
[----:B---3--:R-:W-:Y:S01]  /*8020*/  MOV R11, UR5 ;  /* 0x00000005000b7c02 */ /* 0x008fe20008000f00 */
[----:B------:R-:W-:Y:S02]  /*8030*/  IMAD.U32 R10, RZ, RZ, UR4 ;  /* 0x00000004ff0a7e24 */ /* 0x000fe4000f8e00ff */
[----:B------:R-:W-:Y:S07]  /*8040*/  LEPC R20, `(.L_x_132) ;  /* 0x000000001014794e */ /* 0x000fee0000000000 */
[----:B--2-4-:R-:W-:Y:S05]  /*8050*/  CALL.ABS.NOINC R2 ;  /* 0x0000000002007343 */ /* 0x014fea0003c00000 */
.L_x_132:
[----:B------:R-:W-:Y:S05]  /*8060*/  WARPSYNC.ALL ;  /* 0x0000000000007948 */ /* 0x000fea0003800000 */
[----:B------:R-:W-:Y:S01]  /*8070*/  R2UR UR4, R34 ;  /* 0x00000000220472ca */ /* 0x000fe200000e0000 */
[----:B------:R-:W-:Y:S01]  /*8080*/  BSSY.RECONVERGENT B0, `(.L_x_133) ;  /* 0x0000043000007945 */ /* 0x000fe20003800200 */
[----:B------:R-:W-:Y:S02]  /*8090*/  ISETP.NE.AND P6, PT, R82, RZ, PT ;  /* 0x000000ff5200720c */ /* 0x000fe40003fc5270 */
[----:B------:R-:W-:Y:S02]  /*80a0*/  ISETP.NE.AND P0, PT, R77, RZ, PT ;  /* 0x000000ff4d00720c */ /* 0x000fe40003f05270 */
[----:B------:R-:W-:Y:S07]  /*80b0*/  MOV R20, UR40 ;  /* 0x0000002800147c02 */ /* 0x000fee0008000f00 */
[----:B-12---:R-:W1:Y:S02]  /*80c0*/  LDTM.x16 R4, tmem[UR4+0x40] ;  /* 0x00004004000479ee */ /* 0x006e640008240000 */
        /* <DEDUP_REMOVED lines=50> */
[----:B------:R-:W-:Y:S02]  /*83f0*/  UIADD3 UR10, UPT, UPT, UR48, 0x200, URZ ;  /* 0x00000200300a7890 */ /* 0x000fe4000fffe0ff */
[----:B------:R-:W-:Y:S02]  /*8400*/  UIADD3 UR8, UP0, UPT, UR52, 0x680, URZ ;  /* 0x0000068034087890 */ /* 0x000fe4000ff1e0ff */
[----:B------:R-:W-:Y:S02]  /*8410*/  UIADD3 UR5, UPT, UPT, UR41, 0x40, URZ ;  /* 0x0000004029057890 */ /* 0x000fe4000fffe0ff */
[----:B------:R-:W-:Y:S01]  /*8420*/  MOV R69, UR10 ;  /* 0x0000000a00457c02 */ /* 0x000fe20008000f00 */
[----:B------:R-:W-:Y:S01]  /*8430*/  UIADD3.X UR9, UPT, UPT, URZ, UR53, URZ, UP0, !UPT ;  /* 0x00000035ff097290 */ /* 0x000fe200087fe4ff */
[----:B------:R-:W-:Y:S02]  /*8440*/  UMOV UR6, UR42 ;  /* 0x0000002a00067c82 */ /* 0x000fe40008000000 */
[----:B------:R-:W-:Y:S01]  /*8450*/  R2UR UR4, R69 ;  /* 0x00000000450472ca */ /* 0x000fe200000e0000 */
[----:B------:R-:W-:Y:S11]  /*8460*/  UMOV UR7, UR36 ;  /* 0x0000002400077c82 */ /* 0x000ff60008000000 */
[----:B------:R-:W-:Y:S01]  /*8470*/  @!UPT UIADD3 URZ, UPT, UPT, URZ, URZ, URZ ;  /* 0x000000fffffff290 */ /* 0x000fe2000fffe0ff */
[----:B------:R2:W-:Y:S01]  /*8480*/  UTMASTG.3D [UR4], [UR8] ;  /* 0x00000004080073b5 */ /* 0x0005e20008010000 */
[----:B------:R0:W-:Y:S01]  /*8490*/  UTMACMDFLUSH ;  /* 0x00000000000079b7 */ /* 0x0001e20000000000 */
[----:B--2---:R-:W-:Y:S04]  /*84a0*/  DEPBAR.LE SB0, 0x1 ;  /* 0x000080400000791a */ /* 0x004fe80000000000 */
.L_x_134:
[----:B------:R-:W-:Y:S05]  /*84b0*/  BSYNC.RECONVERGENT B0 ;  /* 0x0000000000007941 */ /* 0x000fea0003800200 */
.L_x_133:
        /* <DEDUP_REMOVED lines=21> */
.L_x_138:
[----:B------:R-:W-:Y:S05]  /*8610*/  BSYNC B0 ;  /* 0x0000000000007941 */ /* 0x000fea0003800000 */
.L_x_137:
        /* <DEDUP_REMOVED lines=11> */
.L_x_136:
[----:B------:R-:W-:Y:S05]  /*86d0*/  BSYNC B1 ;  /* 0x0000000000017941 */ /* 0x000fea0003800000 */
.L_x_135:
        /* <DEDUP_REMOVED lines=21> */
.L_x_140:
        /* <DEDUP_REMOVED lines=66> */
.L_x_142:
[----:B------:R-:W-:Y:S05]  /*8c50*/  BSYNC.RECONVERGENT B0 ;  /* 0x0000000000007941 */ /* 0x000fea0003800200 */
.L_x_141:
        /* <DEDUP_REMOVED lines=21> */
.L_x_146:
[----:B------:R-:W-:Y:S05]  /*8db0*/  BSYNC B0 ;  /* 0x0000000000007941 */ /* 0x000fea0003800000 */
.L_x_145:
        /* <DEDUP_REMOVED lines=11> */
.L_x_144:
[----:B------:R-:W-:Y:S05]  /*8e70*/  BSYNC B1 ;  /* 0x0000000000017941 */ /* 0x000fea0003800000 */
.L_x_143:
        /* <DEDUP_REMOVED lines=21> */
.L_x_148:
        /* <DEDUP_REMOVED lines=66> */
.L_x_150:
[----:B------:R-:W-:Y:S05]  /*93f0*/  BSYNC.RECONVERGENT B0 ;  /* 0x0000000000007941 */ /* 0x000fea0003800200 */
.L_x_149:
        /* <DEDUP_REMOVED lines=21> */
.L_x_154:
[----:B------:R-:W-:Y:S05]  /*9550*/  BSYNC B0 ;  /* 0x0000000000007941 */ /* 0x000fea0003800000 */
.L_x_153:
[----:B------:R-:W-:Y:S11]  /*9560*/  ISETP.NE.AND P0, PT, R86, RZ, PT ;  /* 0x000000ff5600720c */ /* 0x000ff60003f05270 */
[----:B------:R-:W-:Y:S02]  /*9570*/  @!UPT UIADD3 URZ, UPT, UPT, URZ, URZ, URZ ;  /* 0x000000fffffff290 */ /* 0x000fe4000fffe0ff */
[----:B------:R2:W4:Y:S04]  /*9580*/  @P0 LDS.128 R40, [R4] ;  /* 0x0000000004280984 */ /* 0x0005280000000c00 */
[----:B------:R2:W1:Y:S04]  /*9590*/  @P0 LDS.128 R44, [R3+0x10] ;  /* 0x00001000032c0984 */ /* 0x0004680000000c00 */
[----:B------:R2:W1:Y:S04]  /*95a0*/  @P0 LDS.128 R48, [R2+0x20] ;  /* 0x0000200002300984 */ /* 0x0004680000000c00 */
[----:B------:R2:W1:Y:S02]  /*95b0*/  @P0 LDS.128 R52, [R84+0x30] ;  /* 0x0000300054340984 */ /* 0x0004640000000c00 */
.L_x_152:
[----:B------:R-:W-:Y:S05]  /*95c0*/  BSYNC B1 ;  /* 0x0000000000017941 */ /* 0x000fea0003800000 */
.L_x_151:
        /* <DEDUP_REMOVED lines=21> */
.L_x_156:
[----:B------:R-:W-:Y:S01]  /*9720*/  ISETP.NE.AND P0, PT, R77, RZ, PT ;  /* 0x000000ff4d00720c */ /* 0x000fe20003f05270 */
[----:B------:R-:W-:Y:S05]  /*9730*/  WARPSYNC.ALL ;  /* 0x0000000000007948 */ /* 0x000fea0003800000 */
[----:B------:R-:W-:Y:S01]  /*9740*/  R2UR UR4, R34 ;  /* 0x00000000220472ca */ /* 0x000fe200000e0000 */
[----:B------:R-:W-:Y:S01]  /*9750*/  BSSY.RECONVERGENT B0, `(.L_x_157) ;  /* 0x000003c000007945 */ /* 0x000fe20003800200 */
[----:B------:R-:W-:Y:S11]  /*9760*/  R2UR UR5, R83 ;  /* 0x00000000530572ca */ /* 0x000ff600000e0000 */
[----:B--2---:R-:W1:Y:S01]  /*9770*/  LDTM.x16 R4, tmem[UR4+0x70] ;  /* 0x00007004000479ee */ /* 0x004e620008240000 */
[----:B------:R-:W-:Y:S01]  /*9780*/  NOP ;  /* 0x0000000000007918 */ /* 0x000fe20000000000 */
[----:B------:R-:W-:Y:S04]  /*9790*/  UIADD3 UR5, UPT, UPT, UR5, 0xb0, URZ ;  /* 0x000000b005057890 */ /* 0x000fe8000fffe0ff */
[----:B------:R-:W-:Y:S09]  /*97a0*/  UPRMT UR5, UR37, 0x654, UR5 ;  /* 0x0000065425057896 */ /* 0x000ff20008000005 */
[----:B-1----:R-:W-:Y:S01]  /*97b0*/  SYNCS.ARRIVE.TRANS64.RED.A1T0 RZ, [UR5], RZ ;  /* 0x000000ffffff79a7 */ /* 0x002fe20008100405 */
[C---:B------:R-:W-:Y:S01]  /*97c0*/  FMUL R0, R33.reuse, R4 ;  /* 0x0000000421007220 */ /* 0x040fe20000400000 */
        /* <DEDUP_REMOVED lines=52> */
.L_x_158:
[----:B------:R-:W-:Y:S05]  /*9b10*/  BSYNC.RECONVERGENT B0 ;  /* 0x0000000000007941 */ /* 0x000fea0003800200 */
.L_x_157:
[----:B------:R-:W-:Y:S01]  /*9b20*/  BAR.SYNC.DEFER_BLOCKING 0x1, 0x80 ;  /* 0x0042000000007b1d */ /* 0x000fe20000010000 */
[----:B------:R-:W-:Y:S01]  /*9b30*/  UISETP.NE.AND UP0, UPT, UR49, -0x8, UPT ;  /* 0xfffffff83100788c */ /* 0x000fe2000bf05270 */
[----:B------:R-:W-:Y:S08]  /*9b40*/  IADD3 R31, PT, PT, R31, 0x1, RZ ;  /* 0x000000011f1f7810 */ /* 0x000ff00007ffe0ff */
[----:B------:R-:W-:Y:S05]  /*9b50*/  BRA.U !UP0, `(.L_x_159) ;  /* 0x0000000108287547 */ /* 0x000fea000b800000 */
[----:B------:R-:W-:Y:S01]  /*9b60*/  ISETP.NE.AND P0, PT, R82, RZ, PT ;  /* 0x000000ff5200720c */ /* 0x000fe20003f05270 */
[----:B------:R-:W-:Y:S01]  /*9b70*/  IMAD.U32 R2, RZ, RZ, UR51 ;  /* 0x00000033ff027e24 */ /* 0x000fe2000f8e00ff */
[----:B------:R-:W-:Y:S01]  /*9b80*/  UIADD3 UR51, UPT, UPT, UR51, 0x1, URZ ;  /* 0x0000000133337890 */ /* 0x000fe2000fffe0ff */
[----:B------:R-:W-:Y:S03]  /*9b90*/  IMAD.U32 R0, RZ, RZ, UR37 ;  /* 0x00000025ff007e24 */ /* 0x000fe6000f8e00ff */
[----:B------:R-:W-:Y:S04]  /*9ba0*/  UISETP.NE.AND UP0, UPT, UR51, 0x4, UPT ;  /* 0x000000043300788c */ /* 0x000fe8000bf05270 */
[----:B------:R-:W-:Y:S03]  /*9bb0*/  USEL UR51, UR51, URZ, UP0 ;  /* 0x000000ff33337287 */ /* 0x000fe60008000000 */
[----:B------:R-:W-:Y:S05]  /*9bc0*/  @P0 LEA R2, R2, UR48, 0x3 ;  /* 0x0000003002020c11 */ /* 0x000fea000f8e18ff */
[----:B------:R-:W-:Y:S05]  /*9bd0*/  @P0 VIADD R2, R2, 0x40 ;  /* 0x0000004002020836 */ /* 0x000fea0000000000 */
[----:B------:R-:W-:Y:S04]  /*9be0*/  @P0 PRMT R0, R0, 0x654, R2 ;  /* 0x0000065400000816 */ /* 0x000fe80000000002 */
[----:B------:R2:W-:Y:S03]  /*9bf0*/  @P0 SYNCS.ARRIVE.TRANS64.RED.A1T0 RZ, [R0+URZ], RZ ;  /* 0x000000ff00ff09a7 */ /* 0x0005e600081004ff */
.L_x_159:
[----:B------:R-:W-:Y:S01]  /*9c00*/  ISETP.NE.AND P2, PT, R78, RZ, PT ;  /* 0x000000ff4e00720c */ /* 0x000fe20003f45270 */
[----:B------:R-:W-:Y:S01]  /*9c10*/  UIADD3 UR49, UPT, UPT, UR49, 0x8, URZ ;  /* 0x0000000831317890 */ /* 0x000fe2000fffe0ff */
[----:B------:R-:W-:Y:S01]  /*9c20*/  ISETP.NE.AND P0, PT, R80, 0x2, PT ;  /* 0x000000025000780c */ /* 0x000fe20003f05270 */
[----:B-1----:R-:W-:Y:S01]  /*9c30*/  IMAD.IADD R14, R29, 0x1, R62 ;  /* 0x000000011d0e7824 */ /* 0x002fe200078e023e */
[----:B------:R-:W-:Y:S01]  /*9c40*/  ISETP.NE.AND P1, PT, R31, 0x4, PT ;  /* 0x000000041f00780c */ /* 0x000fe20003f25270 */
[----:B------:R-:W-:Y:S01]  /*9c50*/  IMAD.IADD R15, R30, 0x1, R63 ;  /* 0x000000011e0f7824 */ /* 0x000fe200078e023f */
[----:B------:R-:W-:Y:S02]  /*9c60*/  SEL R2, RZ, 0x1, P0 ;  /* 0x00000001ff027807 */ /* 0x000fe40000000000 */
[----:B--2---:R-:W-:Y:S02]  /*9c70*/  SEL R0, RZ, 0x1, P1 ;  /* 0x00000001ff007807 */ /* 0x004fe40000800000 */
[----:B------:R-:W-:Y:S02]  /*9c80*/  LOP3.LUT R71, R71, R2, RZ, 0x3c, !PT ;  /* 0x0000000247477212 */ /* 0x000fe400078e3cff */
[----:B------:R-:W-:Y:S02]  /*9c90*/  LOP3.LUT R72, R72, R0, RZ, 0x3c, !PT ;  /* 0x0000000048487212 */ /* 0x000fe400078e3cff */
[----:B------:R-:W-:Y:S02]  /*9ca0*/  @P2 R2UR UR36, R70 ;  /* 0x00000000462422ca */ /* 0x000fe400000e0000 */
[----:B------:R-:W-:Y:S02]  /*9cb0*/  SEL R80, R80, RZ, P0 ;  /* 0x000000ff50507207 */ /* 0x000fe40000000000 */
[----:B------:R-:W-:Y:S01]  /*9cc0*/  SEL R31, R31, RZ, P1 ;  /* 0x000000ff1f1f7207 */ /* 0x000fe20000800000 */
[----:B------:R-:W-:Y:S10]  /*9cd0*/  @P2 BRA `(.L_x_160) ;  /* 0xffffffb400a82947 */ /* 0x000ff4000383ffff */
[----:B------:R-:W-:-:S09]  /*9ce0*/  UISETP.NE.AND UP0, UPT, UR50, URZ, UPT ;  /* 0x000000ff3200728c */ /* 0x000fd2000bf05270 */
[----:B------:R-:W-:Y:S05]  /*9cf0*/  BRA.U !UP0, `(.L_x_161) ;  /* 0x0000000108487547 */ /* 0x000fea000b800000 */
[----:B------:R-:W1:Y:S02]  /*9d00*/  LDCU.64 UR4, c[0x0][0x890] ;  /* 0x00011200ff0477ac */ /* 0x000e640008000a00 */
[----:B-1----:R-:W-:-:S04]  /*9d10*/  UISETP.NE.U32.AND UP0, UPT, UR4, URZ, UPT ;  /* 0x000000ff0400728c */ /* 0x002fc8000bf05070 */
[----:B------:R-:W-:-:S09]  /*9d20*/  UISETP.NE.AND.EX UP0, UPT, UR5, URZ, UPT, UP0 ;  /* 0x000000ff0500728c */ /* 0x000fd2000bf05300 */
[----:B------:R-:W-:Y:S05]  /*9d30*/  BRA.U UP0, `(.L_x_162) ;  /* 0x00000001000c7547 */ /* 0x000fea000b800000 */
[----:B------:R-:W-:-:S13]  /*9d40*/  FSETP.NEU.AND P0, PT, R35, RZ, PT ;  /* 0x000000ff2300720b */ /* 0x000fda0003f0d000 */
[----:B------:R-:W-:Y:S05]  /*9d50*/  @!P0 EXIT ;  /* 0x000000000000894d */ /* 0x000fea0003800000 */
[----:B------:R-:W-:Y:S05]  /*9d60*/  BRA `(.L_x_161) ;  /* 0x00000000002c7947 */ /* 0x000fea0003800000 */
.L_x_162:
[----:B------:R-:W-:Y:S01]  /*9d70*/  ISETP.NE.AND P0, PT, R79, RZ, PT ;  /* 0x000000ff4f00720c */ /* 0x000fe20003f05270 */
[----:B------:R-:W-:-:S12]  /*9d80*/  BSSY.RECONVERGENT B0, `(.L_x_161) ;  /* 0x0000009000007945 */ /* 0x000fd80003800200 */
[----:B------:R-:W-:Y:S05]  /*9d90*/  @P0 BRA `(.L_x_163) ;  /* 0x0000000000140947 */ /* 0x000fea0003800000 */
[----:B------:R-:W1:Y:S02]  /*9da0*/  LDCU.64 UR4, c[0x0][0x888] ;  /* 0x00011100ff0477ac */ /* 0x000e640008000a00 */
[----:B-1----:R-:W-:-:S04]  /*9db0*/  ISETP.NE.U32.AND P0, PT, RZ, UR4, PT ;  /* 0x00000004ff007c0c */ /* 0x002fc8000bf05070 */
[----:B------:R-:W-:-:S13]  /*9dc0*/  ISETP.NE.AND.EX P0, PT, RZ, UR5, PT, P0 ;  /* 0x00000005ff007c0c */ /* 0x000fda000bf05300 */
[----:B------:R-:W-:Y:S05]  /*9dd0*/  @!P0 EXIT ;  /* 0x000000000000894d */ /* 0x000fea0003800000 */
[----:B------:R-:W-:Y:S05]  /*9de0*/  BRA `(.L_x_164) ;  /* 0x0000000000087947 */ /* 0x000fea0003800000 */
.L_x_163:
[----:B------:R-:W-:-:S13]  /*9df0*/  FSETP.NEU.AND P0, PT, R35, RZ, PT ;  /* 0x000000ff2300720b */ /* 0x000fda0003f0d000 */
[----:B------:R-:W-:Y:S05]  /*9e00*/  @!P0 EXIT ;  /* 0x000000000000894d */ /* 0x000fea0003800000 */
.L_x_164:
[----:B------:R-:W-:Y:S05]  /*9e10*/  BSYNC.RECONVERGENT B0 ;  /* 0x0000000000007941 */ /* 0x000fea0003800200 */
.L_x_161:
[----:B------:R-:W-:Y:S01]  /*9e20*/  ULEA UR4, UR51, UR48, 0x3 ;  /* 0x0000003033047291 */ /* 0x000fe2000f8e18ff */
[----:B------:R-:W-:-:S04]  /*9e30*/  DEPBAR.LE SB0, 0x0 ;  /* 0x000080000000791a */ /* 0x000fc80000000000 */
[----:B------:R-:W-:-:S04]  /*9e40*/  UIADD3 UR4, UPT, UPT, UR4, 0x40, URZ ;  /* 0x0000004004047890 */ /* 0x000fc8000fffe0ff */
[----:B------:R-:W-:-:S09]  /*9e50*/  UPRMT UR4, UR37, 0x654, UR4 ;  /* 0x0000065425047896 */ /* 0x000fd20008000004 */
[----:B------:R-:W-:Y:S01]  /*9e60*/  SYNCS.ARRIVE.TRANS64.RED.A1T0 RZ, [UR4], RZ ;  /* 0x000000ffffff79a7 */ /* 0x000fe20008100404 */
[----:B------:R-:W-:Y:S05]  /*9e70*/  EXIT ;  /* 0x000000000000794d */ /* 0x000fea0003800000 */
.L_x_19:
[----:B--2---:R2:W1:Y:S02]  /*9e80*/  SYNCS.PHASECHK.TRANS64.TRYWAIT P0, [R2+URZ+0xe0], R3 ;  /* 0x0000e003020075a7 */ /* 0x00446400080011ff */
[----:B-1----:R-:W-:Y:S05]  /*9e90*/  @!P0 NANOSLEEP.SYNCS 0x989680 ;  /* 0x009896800000895d */ /* 0x002fea0003900000 */
[----:B------:R-:W1:Y:S02]  /*9ea0*/  @!P0 SYNCS.PHASECHK.TRANS64 P0, [R2+URZ+0xe0], R3 ;  /* 0x0000e003020085a7 */ /* 0x000e6400080010ff */
[----:B-1----:R-:W-:Y:S05]  /*9eb0*/  @!P0 BRA `(.L_x_19) ;  /* 0xfffffffc00f08947 */ /* 0x002fea000383ffff */
[----:B------:R-:W-:Y:S05]  /*9ec0*/  BRA `(.L_x_165) ;  /* 0xffffff7400b47947 */ /* 0x000fea000383ffff */
.L_x_22:
[----:B-1----:R-:W-:-:S07]  /*9ed0*/  MOV R2, UR33 ;  /* 0x0000002100027c02 */ /* 0x002fce0008000f00 */
.L_x_166:
[----:B-1----:R1:W2:Y:S02]  /*9ee0*/  SYNCS.PHASECHK.TRANS64.TRYWAIT P0, [R2+URZ+0x10], R4 ;  /* 0x00001004020075a7 */ /* 0x0022a400080011ff */
[----:B--2---:R-:W-:Y:S05]  /*9ef0*/  @!P0 NANOSLEEP.SYNCS 0x989680 ;  /* 0x009896800000895d */ /* 0x004fea0003900000 */
[----:B------:R-:W2:Y:S02]  /*9f00*/  @!P0 SYNCS.PHASECHK.TRANS64 P0, [R2+URZ+0x10], R4 ;  /* 0x00001004020085a7 */ /* 0x000ea400080010ff */
[----:B--2---:R-:W-:Y:S05]  /*9f10*/  @!P0 BRA `(.L_x_166) ;  /* 0xfffffffc00f08947 */ /* 0x004fea000383ffff */
[----:B------:R-:W-:Y:S05]  /*9f20*/  BRA `(.L_x_21) ;  /* 0xffffff7800047947 */ /* 0x000fea000383ffff */
.L_x_28:
[----:B-1----:R-:W-:-:S07]  /*9f30*/  MOV R2, UR33 ;  /* 0x0000002100027c02 */ /* 0x002fce0008000f00 */
.L_x_167:
[----:B-1----:R1:W2:Y:S02]  /*9f40*/  SYNCS.PHASECHK.TRANS64.TRYWAIT P0, [R2+URZ+0x10], R4 ;  /* 0x00001004020075a7 */ /* 0x0022a400080011ff */
[----:B--2---:R-:W-:Y:S05]  /*9f50*/  @!P0 NANOSLEEP.SYNCS 0x989680 ;  /* 0x009896800000895d */ /* 0x004fea0003900000 */
[----:B------:R-:W2:Y:S02]  /*9f60*/  @!P0 SYNCS.PHASECHK.TRANS64 P0, [R2+URZ+0x10], R4 ;  /* 0x00001004020085a7 */ /* 0x000ea400080010ff */
[----:B--2---:R-:W-:Y:S05]  /*9f70*/  @!P0 BRA `(.L_x_167) ;  /* 0xfffffffc00f08947 */ /* 0x004fea000383ffff */
[----:B------:R-:W-:Y:S05]  /*9f80*/  BRA `(.L_x_27) ;  /* 0xffffff7800d87947 */ /* 0x000fea000383ffff */
.L_x_32:
[----:B-1----:R1:W2:Y:S02]  /*9f90*/  SYNCS.PHASECHK.TRANS64.TRYWAIT P0, [R2+URZ+0x70], R3 ;  /* 0x00007003020075a7 */ /* 0x0022a400080011ff */
[----:B--2---:R-:W-:Y:S05]  /*9fa0*/  @!P0 NANOSLEEP.SYNCS 0x989680 ;  /* 0x009896800000895d */ /* 0x004fea0003900000 */
[----:B------:R-:W2:Y:S02]  /*9fb0*/  @!P0 SYNCS.PHASECHK.TRANS64 P0, [R2+URZ+0x70], R3 ;  /* 0x00007003020085a7 */ /* 0x000ea400080010ff */
[----:B--2---:R-:W-:Y:S05]  /*9fc0*/  @!P0 BRA `(.L_x_32) ;  /* 0xfffffffc00f08947 */ /* 0x004fea000383ffff */
[----:B------:R-:W-:Y:S05]  /*9fd0*/  BRA `(.L_x_168) ;  /* 0xffffff7c008c7947 */ /* 0x000fea000383ffff */
.L_x_36:
[----:B----4-:R-:W-:-:S07]  /*9fe0*/  MOV R0, UR4 ;  /* 0x0000000400007c02 */ /* 0x010fce0008000f00 */
.L_x_169:
[----:B-1----:R1:W2:Y:S02]  /*9ff0*/  SYNCS.PHASECHK.TRANS64.TRYWAIT P0, [R0+URZ], R2 ;  /* 0x00000002000075a7 */ /* 0x0022a400080011ff */
[----:B--2---:R-:W-:Y:S05]  /*a000*/  @!P0 NANOSLEEP.SYNCS 0x989680 ;  /* 0x009896800000895d */ /* 0x004fea0003900000 */
[----:B------:R-:W2:Y:S02]  /*a010*/  @!P0 SYNCS.PHASECHK.TRANS64 P0, [R0+URZ], R2 ;  /* 0x00000002000085a7 */ /* 0x000ea400080010ff */
[----:B--2---:R-:W-:Y:S05]  /*a020*/  @!P0 BRA `(.L_x_169) ;  /* 0xfffffffc00f08947 */ /* 0x004fea000383ffff */
[----:B------:R-:W-:Y:S05]  /*a030*/  BRA `(.L_x_170) ;  /* 0xffffff8000fc7947 */ /* 0x000fea000383ffff */
.L_x_39:
[----:B-1----:R1:W2:Y:S02]  /*a040*/  SYNCS.PHASECHK.TRANS64.TRYWAIT P0, [R0+URZ+0xd0], R4 ;  /* 0x0000d004000075a7 */ /* 0x0022a400080011ff */
[----:B--2---:R-:W-:Y:S05]  /*a050*/  @!P0 NANOSLEEP.SYNCS 0x989680 ;  /* 0x009896800000895d */ /* 0x004fea0003900000 */
[----:B------:R-:W2:Y:S02]  /*a060*/  @!P0 SYNCS.PHASECHK.TRANS64 P0, [R0+URZ+0xd0], R4 ;  /* 0x0000d004000085a7 */ /* 0x000ea400080010ff */
[----:B--2---:R-:W-:Y:S05]  /*a070*/  @!P0 BRA `(.L_x_39) ;  /* 0xfffffffc00f08947 */ /* 0x004fea000383ffff */
[----:B------:R-:W-:Y:S05]  /*a080*/  BRA `(.L_x_171) ;  /* 0xffffff8400587947 */ /* 0x000fea000383ffff */
.L_x_40:
[----:B------:R-:W-:-:S07]  /*a090*/  MOV R0, UR5 ;  /* 0x0000000500007c02 */ /* 0x000fce0008000f00 */
.L_x_172:
[----:B-1----:R1:W2:Y:S02]  /*a0a0*/  SYNCS.PHASECHK.TRANS64.TRYWAIT P0, [R0+URZ+0x80], R5 ;  /* 0x00008005000075a7 */ /* 0x0022a400080011ff */
[----:B--2---:R-:W-:Y:S05]  /*a0b0*/  @!P0 NANOSLEEP.SYNCS 0x989680 ;  /* 0x009896800000895d */ /* 0x004fea0003900000 */
[----:B------:R-:W2:Y:S02]  /*a0c0*/  @!P0 SYNCS.PHASECHK.TRANS64 P0, [R0+URZ+0x80], R5 ;  /* 0x00008005000085a7 */ /* 0x000ea400080010ff */
[----:B--2---:R-:W-:Y:S05]  /*a0d0*/  @!P0 BRA `(.L_x_172) ;  /* 0xfffffffc00f08947 */ /* 0x004fea000383ffff */
[----:B------:R-:W-:Y:S05]  /*a0e0*/  BRA `(.L_x_173) ;  /* 0xffffff8400687947 */ /* 0x000fea000383ffff */
.L_x_41:
[----:B-1----:R1:W2:Y:S02]  /*a0f0*/  SYNCS.PHASECHK.TRANS64.TRYWAIT P1, [R0+URZ+0x70], R4 ;  /* 0x00007004000075a7 */ /* 0x0022a400080211ff */
[----:B--2---:R-:W-:Y:S05]  /*a100*/  @!P1 NANOSLEEP.SYNCS 0x989680 ;  /* 0x009896800000995d */ /* 0x004fea0003900000 */
[----:B------:R-:W2:Y:S02]  /*a110*/  @!P1 SYNCS.PHASECHK.TRANS64 P1, [R0+URZ+0x70], R4 ;  /* 0x00007004000095a7 */ /* 0x000ea400080210ff */
[----:B--2---:R-:W-:Y:S05]  /*a120*/  @!P1 BRA `(.L_x_41) ;  /* 0xfffffffc00f09947 */ /* 0x004fea000383ffff */
[----:B------:R-:W-:Y:S05]  /*a130*/  BRA `(.L_x_174) ;  /* 0xffffff8400987947 */ /* 0x000fea000383ffff */
.L_x_44:
[----:B------:R-:W-:-:S07]  /*a140*/  MOV R0, UR5 ;  /* 0x0000000500007c02 */ /* 0x000fce0008000f00 */
.L_x_175:
[----:B-1----:R1:W2:Y:S02]  /*a150*/  SYNCS.PHASECHK.TRANS64.TRYWAIT P0, [R0+URZ+0x80], R2 ;  /* 0x00008002000075a7 */ /* 0x0022a400080011ff */
[----:B--2---:R-:W-:Y:S05]  /*a160*/  @!P0 NANOSLEEP.SYNCS 0x989680 ;  /* 0x009896800000895d */ /* 0x004fea0003900000 */
[----:B------:R-:W2:Y:S02]  /*a170*/  @!P0 SYNCS.PHASECHK.TRANS64 P0, [R0+URZ+0x80], R2 ;  /* 0x00008002000085a7 */ /* 0x000ea400080010ff */
[----:B--2---:R-:W-:Y:S05]  /*a180*/  @!P0 BRA `(.L_x_175) ;  /* 0xfffffffc00f08947 */ /* 0x004fea000383ffff */
[----:B------:R-:W-:Y:S05]  /*a190*/  BRA `(.L_x_43) ;  /* 0xffffff8400ec7947 */ /* 0x000fea000383ffff */
.L_x_51:
[----:B-1----:R1:W2:Y:S02]  /*a1a0*/  SYNCS.PHASECHK.TRANS64.TRYWAIT P1, [R0+URZ+0x70], R2 ;  /* 0x00007002000075a7 */ /* 0x0022a400080211ff */
[----:B--2---:R-:W-:Y:S05]  /*a1b0*/  @!P1 NANOSLEEP.SYNCS 0x989680 ;  /* 0x009896800000995d */ /* 0x004fea0003900000 */
[----:B------:R-:W2:Y:S02]  /*a1c0*/  @!P1 SYNCS.PHASECHK.TRANS64 P1, [R0+URZ+0x70], R2 ;  /* 0x00007002000095a7 */ /* 0x000ea400080210ff */
[----:B--2---:R-:W-:Y:S05]  /*a1d0*/  @!P1 BRA `(.L_x_51) ;  /* 0xfffffffc00f09947 */ /* 0x004fea000383ffff */
[----:B------:R-:W-:Y:S05]  /*a1e0*/  BRA `(.L_x_176) ;  /* 0xffffff8c007c7947 */ /* 0x000fea000383ffff */
.L_x_52:
[----:B------:R-:W-:-:S07]  /*a1f0*/  MOV R2, UR6 ;  /* 0x0000000600027c02 */ /* 0x000fce0008000f00 */
.L_x_177:
[----:B-1----:R1:W2:Y:S02]  /*a200*/  SYNCS.PHASECHK.TRANS64.TRYWAIT P0, [R2+URZ+0xb0], R0 ;  /* 0x0000b000020075a7 */ /* 0x0022a400080011ff */
[----:B--2---:R-:W-:Y:S05]  /*a210*/  @!P0 NANOSLEEP.SYNCS 0x989680 ;  /* 0x009896800000895d */ /* 0x004fea0003900000 */
[----:B------:R-:W2:Y:S02]  /*a220*/  @!P0 SYNCS.PHASECHK.TRANS64 P0, [R2+URZ+0xb0], R0 ;  /* 0x0000b000020085a7 */ /* 0x000ea400080010ff */
[----:B--2---:R-:W-:Y:S05]  /*a230*/  @!P0 BRA `(.L_x_177) ;  /* 0xfffffffc00f08947 */ /* 0x004fea000383ffff */
[----:B------:R-:W-:Y:S05]  /*a240*/  BRA `(.L_x_178) ;  /* 0xffffff8c00b47947 */ /* 0x000fea000383ffff */
.L_x_55:
[----:B------:R-:W-:Y:S07]  /*a250*/  MOV R0, UR11 ;  /* 0x0000000b00007c02 */ /* 0x000fee0008000f00 */
.L_x_179:
[----:B-1----:R1:W2:Y:S02]  /*a260*/  SYNCS.PHASECHK.TRANS64.TRYWAIT P0, [R0+URZ], R2 ;  /* 0x00000002000075a7 */ /* 0x0022a400080011ff */
[----:B--2---:R-:W-:Y:S05]  /*a270*/  @!P0 NANOSLEEP.SYNCS 0x989680 ;  /* 0x009896800000895d */ /* 0x004fea0003900000 */
[----:B------:R-:W2:Y:S02]  /*a280*/  @!P0 SYNCS.PHASECHK.TRANS64 P0, [R0+URZ], R2 ;  /* 0x00000002000085a7 */ /* 0x000ea400080010ff */
[----:B--2---:R-:W-:Y:S05]  /*a290*/  @!P0 BRA `(.L_x_179) ;  /* 0xfffffffc00f08947 */ /* 0x004fea000383ffff */
[----:B------:R-:W-:Y:S05]  /*a2a0*/  BRA `(.L_x_54) ;  /* 0xffffff8c00d07947 */ /* 0x000fea000383ffff */
.L_x_58:
[----:B------:R-:W-:-:S07]  /*a2b0*/  MOV R0, UR6 ;  /* 0x0000000600007c02 */ /* 0x000fce0008000f00 */
.L_x_180:
[----:B--2---:R2:W4:Y:S02]  /*a2c0*/  SYNCS.PHASECHK.TRANS64.TRYWAIT P0, [R0+URZ], R2 ;  /* 0x00000002000075a7 */ /* 0x00452400080011ff */
[----:B----4-:R-:W-:Y:S05]  /*a2d0*/  @!P0 NANOSLEEP.SYNCS 0x989680 ;  /* 0x009896800000895d */ /* 0x010fea0003900000 */
[----:B------:R-:W4:Y:S02]  /*a2e0*/  @!P0 SYNCS.PHASECHK.TRANS64 P0, [R0+URZ], R2 ;  /* 0x00000002000085a7 */ /* 0x000f2400080010ff */
[----:B----4-:R-:W-:Y:S05]  /*a2f0*/  @!P0 BRA `(.L_x_180) ;  /* 0xfffffffc00f08947 */ /* 0x010fea000383ffff */
[----:B------:R-:W-:Y:S05]  /*a300*/  BRA `(.L_x_181) ;  /* 0xffffff9000fc7947 */ /* 0x000fea000383ffff */
.L_x_59:
[----:B------:R-:W-:-:S07]  /*a310*/  MOV R0, UR6 ;  /* 0x0000000600007c02 */ /* 0x000fce0008000f00 */
.L_x_182:
[----:B-1----:R1:W2:Y:S02]  /*a320*/  SYNCS.PHASECHK.TRANS64.TRYWAIT P0, [R0+URZ], R3 ;  /* 0x00000003000075a7 */ /* 0x0022a400080011ff */
[----:B--2---:R-:W-:Y:S05]  /*a330*/  @!P0 NANOSLEEP.SYNCS 0x989680 ;  /* 0x009896800000895d */ /* 0x004fea0003900000 */
[----:B------:R-:W2:Y:S02]  /*a340*/  @!P0 SYNCS.PHASECHK.TRANS64 P0, [R0+URZ], R3 ;  /* 0x00000003000085a7 */ /* 0x000ea400080010ff */
[----:B--2---:R-:W-:Y:S05]  /*a350*/  @!P0 BRA `(.L_x_182) ;  /* 0xfffffffc00f08947 */ /* 0x004fea000383ffff */
[----:B------:R-:W-:Y:S05]  /*a360*/  BRA `(.L_x_183) ;  /* 0xffffff9400087947 */ /* 0x000fea000383ffff */
.L_x_60:
[----:B------:R-:W-:-:S07]  /*a370*/  MOV R0, UR6 ;  /* 0x0000000600007c02 */ /* 0x000fce0008000f00 */
.L_x_184:
[----:B-1----:R1:W2:Y:S02]  /*a380*/  SYNCS.PHASECHK.TRANS64.TRYWAIT P0, [R0+URZ], R3 ;  /* 0x00000003000075a7 */ /* 0x0022a400080011ff */
[----:B--2---:R-:W-:Y:S05]  /*a390*/  @!P0 NANOSLEEP.SYNCS 0x989680 ;  /* 0x009896800000895d */ /* 0x004fea0003900000 */
[----:B------:R-:W2:Y:S02]  /*a3a0*/  @!P0 SYNCS.PHASECHK.TRANS64 P0, [R0+URZ], R3 ;  /* 0x00000003000085a7 */ /* 0x000ea400080010ff */
[----:B--2---:R-:W-:Y:S05]  /*a3b0*/  @!P0 BRA `(.L_x_184) ;  /* 0xfffffffc00f08947 */ /* 0x004fea000383ffff */
[----:B------:R-:W-:Y:S05]  /*a3c0*/  BRA `(.L_x_185) ;  /* 0xffffff9400147947 */ /* 0x000fea000383ffff */
.L_x_61:
[----:B-1----:R-:W-:-:S07]  /*a3d0*/  MOV R0, UR7 ;  /* 0x0000000700007c02 */ /* 0x002fce0008000f00 */
.L_x_186:
[----:B-1----:R1:W2:Y:S02]  /*a3e0*/  SYNCS.PHASECHK.TRANS64.TRYWAIT P0, [R0+URZ], R2 ;  /* 0x00000002000075a7 */ /* 0x0022a400080011ff */
[----:B--2---:R-:W-:Y:S05]  /*a3f0*/  @!P0 NANOSLEEP.SYNCS 0x989680 ;  /* 0x009896800000895d */ /* 0x004fea0003900000 */
[----:B------:R-:W2:Y:S02]  /*a400*/  @!P0 SYNCS.PHASECHK.TRANS64 P0, [R0+URZ], R2 ;  /* 0x00000002000085a7 */ /* 0x000ea400080010ff */
[----:B--2---:R-:W-:Y:S05]  /*a410*/  @!P0 BRA `(.L_x_186) ;  /* 0xfffffffc00f08947 */ /* 0x004fea000383ffff */
[----:B------:R-:W-:Y:S05]  /*a420*/  BRA `(.L_x_187) ;  /* 0xffffff9400207947 */ /* 0x000fea000383ffff */
.L_x_66:
[----:B--2---:R2:W3:Y:S02]  /*a430*/  SYNCS.PHASECHK.TRANS64.TRYWAIT P0, [R0+URZ+0x70], R2 ;  /* 0x00007002000075a7 */ /* 0x0044e400080011ff */
[----:B---3--:R-:W-:Y:S05]  /*a440*/  @!P0 NANOSLEEP.SYNCS 0x989680 ;  /* 0x009896800000895d */ /* 0x008fea0003900000 */
[----:B------:R-:W3:Y:S02]  /*a450*/  @!P0 SYNCS.PHASECHK.TRANS64 P0, [R0+URZ+0x70], R2 ;  /* 0x00007002000085a7 */ /* 0x000ee400080010ff */
[----:B---3--:R-:W-:Y:S05]  /*a460*/  @!P0 BRA `(.L_x_66) ;  /* 0xfffffffc00f08947 */ /* 0x008fea000383ffff */
[----:B------:R-:W-:Y:S05]  /*a470*/  BRA `(.L_x_188) ;  /* 0xffffff9800207947 */ /* 0x000fea000383ffff */
.L_x_69:
[----:B------:R-:W-:Y:S07]  /*a480*/  MOV R0, UR7 ;  /* 0x0000000700007c02 */ /* 0x000fee0008000f00 */
.L_x_189:
[----:B--2---:R2:W3:Y:S02]  /*a490*/  SYNCS.PHASECHK.TRANS64.TRYWAIT P0, [R0+URZ+0x68], R2 ;  /* 0x00006802000075a7 */ /* 0x0044e400080011ff */
[----:B---3--:R-:W-:Y:S05]  /*a4a0*/  @!P0 NANOSLEEP.SYNCS 0x989680 ;  /* 0x009896800000895d */ /* 0x008fea0003900000 */
[----:B------:R-:W3:Y:S02]  /*a4b0*/  @!P0 SYNCS.PHASECHK.TRANS64 P0, [R0+URZ+0x68], R2 ;  /* 0x00006802000085a7 */ /* 0x000ee400080010ff */
[----:B---3--:R-:W-:Y:S05]  /*a4c0*/  @!P0 BRA `(.L_x_189) ;  /* 0xfffffffc00f08947 */ /* 0x008fea000383ffff */
[----:B------:R-:W-:Y:S05]  /*a4d0*/  BRA `(.L_x_68) ;  /* 0xffffff9c00007947 */ /* 0x000fea000383ffff */
.L_x_72:
[----:B------:R-:W-:Y:S07]  /*a4e0*/  MOV R0, UR7 ;  /* 0x0000000700007c02 */ /* 0x000fee0008000f00 */
.L_x_190:
[----:B-1----:R1:W2:Y:S02]  /*a4f0*/  SYNCS.PHASECHK.TRANS64.TRYWAIT P0, [R0+URZ+0x40], R32 ;  /* 0x00004020000075a7 */ /* 0x0022a400080011ff */
[----:B--2---:R-:W-:Y:S05]  /*a500*/  @!P0 NANOSLEEP.SYNCS 0x989680 ;  /* 0x009896800000895d */ /* 0x004fea0003900000 */
[----:B------:R-:W2:Y:S02]  /*a510*/  @!P0 SYNCS.PHASECHK.TRANS64 P0, [R0+URZ+0x40], R32 ;  /* 0x00004020000085a7 */ /* 0x000ea400080010ff */
[----:B--2---:R-:W-:Y:S05]  /*a520*/  @!P0 BRA `(.L_x_190) ;  /* 0xfffffffc00f08947 */ /* 0x004fea000383ffff */
[----:B------:R-:W-:Y:S05]  /*a530*/  BRA `(.L_x_191) ;  /* 0xffffff9c007c7947 */ /* 0x000fea000383ffff */
.L_x_73:
[----:B------:R-:W-:Y:S07]  /*a540*/  MOV R0, UR7 ;  /* 0x0000000700007c02 */ /* 0x000fee0008000f00 */
.L_x_192:
[----:B-1----:R1:W2:Y:S02]  /*a550*/  SYNCS.PHASECHK.TRANS64.TRYWAIT P0, [R0+URZ+0x48], R32 ;  /* 0x00004820000075a7 */ /* 0x0022a400080011ff */
[----:B--2---:R-:W-:Y:S05]  /*a560*/  @!P0 NANOSLEEP.SYNCS 0x989680 ;  /* 0x009896800000895d */ /* 0x004fea0003900000 */
[----:B------:R-:W2:Y:S02]  /*a570*/  @!P0 SYNCS.PHASECHK.TRANS64 P0, [R0+URZ+0x48], R32 ;  /* 0x00004820000085a7 */ /* 0x000ea400080010ff */
[----:B--2---:R-:W-:Y:S05]  /*a580*/  @!P0 BRA `(.L_x_192) ;  /* 0xfffffffc00f08947 */ /* 0x004fea000383ffff */
[----:B------:R-:W-:Y:S05]  /*a590*/  BRA `(.L_x_193) ;  /* 0xffffff9c00b87947 */ /* 0x000fea000383ffff */
.L_x_74:
[----:B------:R-:W-:Y:S07]  /*a5a0*/  MOV R0, UR7 ;  /* 0x0000000700007c02 */ /* 0x000fee0008000f00 */
.L_x_194:
[----:B-1----:R1:W2:Y:S02]  /*a5b0*/  SYNCS.PHASECHK.TRANS64.TRYWAIT P0, [R0+URZ+0x50], R32 ;  /* 0x00005020000075a7 */ /* 0x0022a400080011ff */
[----:B--2---:R-:W-:Y:S05]  /*a5c0*/  @!P0 NANOSLEEP.SYNCS 0x989680 ;  /* 0x009896800000895d */ /* 0x004fea0003900000 */
[----:B------:R-:W2:Y:S02]  /*a5d0*/  @!P0 SYNCS.PHASECHK.TRANS64 P0, [R0+URZ+0x50], R32 ;  /* 0x00005020000085a7 */ /* 0x000ea400080010ff */
[----:B--2---:R-:W-:Y:S05]  /*a5e0*/  @!P0 BRA `(.L_x_194) ;  /* 0xfffffffc00f08947 */ /* 0x004fea000383ffff */
[----:B------:R-:W-:Y:S05]  /*a5f0*/  BRA `(.L_x_195) ;  /* 0xffffff9c00f87947 */ /* 0x000fea000383ffff */
.L_x_75:
[----:B------:R-:W-:Y:S07]  /*a600*/  MOV R0, UR7 ;  /* 0x0000000700007c02 */ /* 0x000fee0008000f00 */
.L_x_196:
[----:B-1----:R1:W2:Y:S02]  /*a610*/  SYNCS.PHASECHK.TRANS64.TRYWAIT P0, [R0+URZ+0x58], R32 ;  /* 0x00005820000075a7 */ /* 0x0022a400080011ff */
[----:B--2---:R-:W-:Y:S05]  /*a620*/  @!P0 NANOSLEEP.SYNCS 0x989680 ;  /* 0x009896800000895d */ /* 0x004fea0003900000 */
[----:B------:R-:W2:Y:S02]  /*a630*/  @!P0 SYNCS.PHASECHK.TRANS64 P0, [R0+URZ+0x58], R32 ;  /* 0x00005820000085a7 */ /* 0x000ea400080010ff */
[----:B--2---:R-:W-:Y:S05]  /*a640*/  @!P0 BRA `(.L_x_196) ;  /* 0xfffffffc00f08947 */ /* 0x004fea000383ffff */
[----:B------:R-:W-:Y:S05]  /*a650*/  BRA `(.L_x_197) ;  /* 0xffffffa0003c7947 */ /* 0x000fea000383ffff */
.L_x_76:
[----:B------:R-:W-:Y:S07]  /*a660*/  MOV R0, UR7 ;  /* 0x0000000700007c02 */ /* 0x000fee0008000f00 */
.L_x_198:
[----:B-1----:R1:W2:Y:S02]  /*a670*/  SYNCS.PHASECHK.TRANS64.TRYWAIT P0, [R0+URZ+0x40], R14 ;  /* 0x0000400e000075a7 */ /* 0x0022a400080011ff */
[----:B--2---:R-:W-:Y:S05]  /*a680*/  @!P0 NANOSLEEP.SYNCS 0x989680 ;  /* 0x009896800000895d */ /* 0x004fea0003900000 */
[----:B------:R-:W2:Y:S02]  /*a690*/  @!P0 SYNCS.PHASECHK.TRANS64 P0, [R0+URZ+0x40], R14 ;  /* 0x0000400e000085a7 */ /* 0x000ea400080010ff */
[----:B--2---:R-:W-:Y:S05]  /*a6a0*/  @!P0 BRA `(.L_x_198) ;  /* 0xfffffffc00f08947 */ /* 0x004fea000383ffff */
[----:B------:R-:W-:Y:S05]  /*a6b0*/  BRA `(.L_x_199) ;  /* 0xffffffa000847947 */ /* 0x000fea000383ffff */
.L_x_77:
[----:B------:R-:W-:Y:S07]  /*a6c0*/  MOV R0, UR7 ;  /* 0x0000000700007c02 */ /* 0x000fee0008000f00 */
.L_x_200:
[----:B-1----:R1:W2:Y:S02]  /*a6d0*/  SYNCS.PHASECHK.TRANS64.TRYWAIT P0, [R0+URZ+0x48], R14 ;  /* 0x0000480e000075a7 */ /* 0x0022a400080011ff */
[----:B--2---:R-:W-:Y:S05]  /*a6e0*/  @!P0 NANOSLEEP.SYNCS 0x989680 ;  /* 0x009896800000895d */ /* 0x004fea0003900000 */
[----:B------:R-:W2:Y:S02]  /*a6f0*/  @!P0 SYNCS.PHASECHK.TRANS64 P0, [R0+URZ+0x48], R14 ;  /* 0x0000480e000085a7 */ /* 0x000ea400080010ff */
[----:B--2---:R-:W-:Y:S05]  /*a700*/  @!P0 BRA `(.L_x_200) ;  /* 0xfffffffc00f08947 */ /* 0x004fea000383ffff */
[----:B------:R-:W-:Y:S05]  /*a710*/  BRA `(.L_x_201) ;  /* 0xffffffa000c87947 */ /* 0x000fea000383ffff */
.L_x_78:
[----:B------:R-:W-:Y:S07]  /*a720*/  MOV R0, UR7 ;  /* 0x0000000700007c02 */ /* 0x000fee0008000f00 */
.L_x_202:
[----:B-1----:R1:W2:Y:S02]  /*a730*/  SYNCS.PHASECHK.TRANS64.TRYWAIT P0, [R0+URZ+0x50], R14 ;  /* 0x0000500e000075a7 */ /* 0x0022a400080011ff */
[----:B--2---:R-:W-:Y:S05]  /*a740*/  @!P0 NANOSLEEP.SYNCS 0x989680 ;  /* 0x009896800000895d */ /* 0x004fea0003900000 */
[----:B------:R-:W2:Y:S02]  /*a750*/  @!P0 SYNCS.PHASECHK.TRANS64 P0, [R0+URZ+0x50], R14 ;  /* 0x0000500e000085a7 */ /* 0x000ea400080010ff */
[----:B--2---:R-:W-:Y:S05]  /*a760*/  @!P0 BRA `(.L_x_202) ;  /* 0xfffffffc00f08947 */ /* 0x004fea000383ffff */
[----:B------:R-:W-:Y:S05]  /*a770*/  BRA `(.L_x_203) ;  /* 0xffffffa4000c7947 */ /* 0x000fea000383ffff */
.L_x_79:
[----:B------:R-:W-:Y:S07]  /*a780*/  MOV R0, UR7 ;  /* 0x0000000700007c02 */ /* 0x000fee0008000f00 */
.L_x_204:
[----:B-1----:R1:W2:Y:S02]  /*a790*/  SYNCS.PHASECHK.TRANS64.TRYWAIT P0, [R0+URZ+0x58], R14 ;  /* 0x0000580e000075a7 */ /* 0x0022a400080011ff */
[----:B--2---:R-:W-:Y:S05]  /*a7a0*/  @!P0 NANOSLEEP.SYNCS 0x989680 ;  /* 0x009896800000895d */ /* 0x004fea0003900000 */
[----:B------:R-:W2:Y:S02]  /*a7b0*/  @!P0 SYNCS.PHASECHK.TRANS64 P0, [R0+URZ+0x58], R14 ;  /* 0x0000580e000085a7 */ /* 0x000ea400080010ff */
[----:B--2---:R-:W-:Y:S05]  /*a7c0*/  @!P0 BRA `(.L_x_204) ;  /* 0xfffffffc00f08947 */ /* 0x004fea000383ffff */
[----:B------:R-:W-:Y:S05]  /*a7d0*/  BRA `(.L_x_205) ;  /* 0xffffffa400907947 */ /* 0x000fea000383ffff */
.L_x_81:
[----:B------:R-:W-:-:S07]  /*a7e0*/  MOV R0, UR7 ;  /* 0x0000000700007c02 */ /* 0x000fce0008000f00 */
.L_x_206:
[----:B-1----:R1:W3:Y:S02]  /*a7f0*/  SYNCS.PHASECHK.TRANS64.TRYWAIT P0, [R0+URZ+0x40], R32 ;  /* 0x00004020000075a7 */ /* 0x0022e400080011ff */
[----:B---3--:R-:W-:Y:S05]  /*a800*/  @!P0 NANOSLEEP.SYNCS 0x989680 ;  /* 0x009896800000895d */ /* 0x008fea0003900000 */
[----:B------:R-:W3:Y:S02]  /*a810*/  @!P0 SYNCS.PHASECHK.TRANS64 P0, [R0+URZ+0x40], R32 ;  /* 0x00004020000085a7 */ /* 0x000ee400080010ff */
[----:B---3--:R-:W-:Y:S05]  /*a820*/  @!P0 BRA `(.L_x_206) ;  /* 0xfffffffc00f08947 */ /* 0x008fea000383ffff */
[----:B------:R-:W-:Y:S05]  /*a830*/  BRA `(.L_x_207) ;  /* 0xffffffa400f87947 */ /* 0x000fea000383ffff */
.L_x_82:
[----:B-1----:R-:W-:-:S07]  /*a840*/  MOV R0, UR7 ;  /* 0x0000000700007c02 */ /* 0x002fce0008000f00 */
.L_x_208:
[----:B-1----:R1:W3:Y:S02]  /*a850*/  SYNCS.PHASECHK.TRANS64.TRYWAIT P0, [R0+URZ+0x48], R32 ;  /* 0x00004820000075a7 */ /* 0x0022e400080011ff */
[----:B---3--:R-:W-:Y:S05]  /*a860*/  @!P0 NANOSLEEP.SYNCS 0x989680 ;  /* 0x009896800000895d */ /* 0x008fea0003900000 */
[----:B------:R-:W3:Y:S02]  /*a870*/  @!P0 SYNCS.PHASECHK.TRANS64 P0, [R0+URZ+0x48], R32 ;  /* 0x00004820000085a7 */ /* 0x000ee400080010ff */
[----:B---3--:R-:W-:Y:S05]  /*a880*/  @!P0 BRA `(.L_x_208) ;  /* 0xfffffffc00f08947 */ /* 0x008fea000383ffff */
[----:B------:R-:W-:Y:S05]  /*a890*/  BRA `(.L_x_209) ;  /* 0xffffffa400e87947 */ /* 0x000fea000383ffff */
.L_x_83:
[----:B------:R-:W-:-:S07]  /*a8a0*/  MOV R2, UR7 ;  /* 0x0000000700027c02 */ /* 0x000fce0008000f00 */
.L_x_210:
[----:B-1----:R1:W3:Y:S02]  /*a8b0*/  SYNCS.PHASECHK.TRANS64.TRYWAIT P0, [R2+URZ+0x50], R32 ;  /* 0x00005020020075a7 */ /* 0x0022e400080011ff */
[----:B---3--:R-:W-:Y:S05]  /*a8c0*/  @!P0 NANOSLEEP.SYNCS 0x989680 ;  /* 0x009896800000895d */ /* 0x008fea0003900000 */
[----:B------:R-:W3:Y:S02]  /*a8d0*/  @!P0 SYNCS.PHASECHK.TRANS64 P0, [R2+URZ+0x50], R32 ;  /* 0x00005020020085a7 */ /* 0x000ee400080010ff */
[----:B---3--:R-:W-:Y:S05]  /*a8e0*/  @!P0 BRA `(.L_x_210) ;  /* 0xfffffffc00f08947 */ /* 0x008fea000383ffff */
[----:B------:R-:W-:Y:S05]  /*a8f0*/  BRA `(.L_x_211) ;  /* 0xffffffa400dc7947 */ /* 0x000fea000383ffff */
.L_x_85:
[----:B--2---:R2:W4:Y:S02]  /*a900*/  SYNCS.PHASECHK.TRANS64.TRYWAIT P0, [R0+URZ+0x70], R2 ;  /* 0x00007002000075a7 */ /* 0x00452400080011ff */
[----:B----4-:R-:W-:Y:S05]  /*a910*/  @!P0 NANOSLEEP.SYNCS 0x989680 ;  /* 0x009896800000895d */ /* 0x010fea0003900000 */
[----:B------:R-:W4:Y:S02]  /*a920*/  @!P0 SYNCS.PHASECHK.TRANS64 P0, [R0+URZ+0x70], R2 ;  /* 0x00007002000085a7 */ /* 0x000f2400080010ff */
[----:B----4-:R-:W-:Y:S05]  /*a930*/  @!P0 BRA `(.L_x_85) ;  /* 0xfffffffc00f08947 */ /* 0x010fea000383ffff */
[----:B------:R-:W-:Y:S05]  /*a940*/  BRA `(.L_x_212) ;  /* 0xffffffa800a07947 */ /* 0x000fea000383ffff */
.L_x_96:
[----:B-1----:R-:W-:Y:S04]  /*a950*/  MOV R2, UR48 ;  /* 0x0000003000027c02 */ /* 0x002fe80008000f00 */
[----:B------:R1:W3:Y:S03]  /*a960*/  SYNCS.PHASECHK.TRANS64.TRYWAIT P1, [R2+URZ+0x20], R3 ;  /* 0x00002003020075a7 */ /* 0x0002e600080211ff */
[----:B---3--:R-:W-:Y:S05]  /*a970*/  @!P1 NANOSLEEP.SYNCS 0x989680 ;  /* 0x009896800000995d */ /* 0x008fea0003900000 */
[----:B------:R-:W3:Y:S02]  /*a980*/  @!P1 SYNCS.PHASECHK.TRANS64 P1, [R2+URZ+0x20], R3 ;  /* 0x00002003020095a7 */ /* 0x000ee400080210ff */
[----:B---3--:R-:W-:Y:S05]  /*a990*/  @!P1 BRA `(.L_x_96) ;  /* 0xfffffffc00ec9947 */ /* 0x008fea000383ffff */
[----:B------:R-:W-:Y:S05]  /*a9a0*/  BRA `(.L_x_95) ;  /* 0xffffffb400a87947 */ /* 0x000fea000383ffff */
.L_x_98:
[----:B-1----:R1:W4:Y:S02]  /*a9b0*/  SYNCS.PHASECHK.TRANS64.TRYWAIT P0, [R83+URZ+0x90], R0 ;  /* 0x00009000530075a7 */ /* 0x00232400080011ff */
[----:B----4-:R-:W-:Y:S05]  /*a9c0*/  @!P0 NANOSLEEP.SYNCS 0x989680 ;  /* 0x009896800000895d */ /* 0x010fea0003900000 */
[----:B------:R-:W4:Y:S02]  /*a9d0*/  @!P0 SYNCS.PHASECHK.TRANS64 P0, [R83+URZ+0x90], R0 ;  /* 0x00009000530085a7 */ /* 0x000f2400080010ff */
[----:B----4-:R-:W-:Y:S05]  /*a9e0*/  @!P0 BRA `(.L_x_98) ;  /* 0xfffffffc00f08947 */ /* 0x010fea000383ffff */
[----:B------:R-:W-:Y:S05]  /*a9f0*/  BRA `(.L_x_97) ;  /* 0xffffffb400d07947 */ /* 0x000fea000383ffff */
.L_x_107:
[----:B-1----:R1:W2:Y:S02]  /*aa00*/  SYNCS.PHASECHK.TRANS64.TRYWAIT P0, [R2+URZ+0x20], R0 ;  /* 0x00002000020075a7 */ /* 0x0022a400080011ff */
[----:B--2---:R-:W-:Y:S05]  /*aa10*/  @!P0 NANOSLEEP.SYNCS 0x989680 ;  /* 0x009896800000895d */ /* 0x004fea0003900000 */
[----:B------:R-:W2:Y:S02]  /*aa20*/  @!P0 SYNCS.PHASECHK.TRANS64 P0, [R2+URZ+0x20], R0 ;  /* 0x00002000020085a7 */ /* 0x000ea400080010ff */
[----:B--2---:R-:W-:Y:S05]  /*aa30*/  @!P0 BRA `(.L_x_107) ;  /* 0xfffffffc00f08947 */ /* 0x004fea000383ffff */
[----:B------:R-:W-:Y:S05]  /*aa40*/  BRA `(.L_x_106) ;  /* 0xffffffbc006c7947 */ /* 0x000fea000383ffff */
.L_x_115:
[----:B-1----:R1:W2:Y:S02]  /*aa50*/  SYNCS.PHASECHK.TRANS64.TRYWAIT P0, [R0+URZ+0x20], R6 ;  /* 0x00002006000075a7 */ /* 0x0022a400080011ff */
[----:B--2---:R-:W-:Y:S05]  /*aa60*/  @!P0 NANOSLEEP.SYNCS 0x989680 ;  /* 0x009896800000895d */ /* 0x004fea0003900000 */
[----:B------:R-:W2:Y:S02]  /*aa70*/  @!P0 SYNCS.PHASECHK.TRANS64 P0, [R0+URZ+0x20], R6 ;  /* 0x00002006000085a7 */ /* 0x000ea400080010ff */
[----:B--2---:R-:W-:Y:S05]  /*aa80*/  @!P0 BRA `(.L_x_115) ;  /* 0xfffffffc00f08947 */ /* 0x004fea000383ffff */
[----:B------:R-:W-:Y:S05]  /*aa90*/  BRA `(.L_x_114) ;  /* 0xffffffc4002c7947 */ /* 0x000fea000383ffff */
.L_x_123:
[----:B-1----:R1:W2:Y:S02]  /*aaa0*/  SYNCS.PHASECHK.TRANS64.TRYWAIT P0, [R0+URZ+0x20], R6 ;  /* 0x00002006000075a7 */ /* 0x0022a400080011ff */
[----:B--2---:R-:W-:Y:S05]  /*aab0*/  @!P0 NANOSLEEP.SYNCS 0x989680 ;  /* 0x009896800000895d */ /* 0x004fea0003900000 */
[----:B------:R-:W2:Y:S02]  /*aac0*/  @!P0 SYNCS.PHASECHK.TRANS64 P0, [R0+URZ+0x20], R6 ;  /* 0x00002006000085a7 */ /* 0x000ea400080010ff */
[----:B--2---:R-:W-:Y:S05]  /*aad0*/  @!P0 BRA `(.L_x_123) ;  /* 0xfffffffc00f08947 */ /* 0x004fea000383ffff */
[----:B------:R-:W-:Y:S05]  /*aae0*/  BRA `(.L_x_122) ;  /* 0xffffffc800f07947 */ /* 0x000fea000383ffff */
.L_x_131:
[----:B-1----:R1:W2:Y:S02]  /*aaf0*/  SYNCS.PHASECHK.TRANS64.TRYWAIT P0, [R0+URZ+0x20], R6 ;  /* 0x00002006000075a7 */ /* 0x0022a400080011ff */
[----:B--2---:R-:W-:Y:S05]  /*ab00*/  @!P0 NANOSLEEP.SYNCS 0x989680 ;  /* 0x009896800000895d */ /* 0x004fea0003900000 */
[----:B------:R-:W2:Y:S02]  /*ab10*/  @!P0 SYNCS.PHASECHK.TRANS64 P0, [R0+URZ+0x20], R6 ;  /* 0x00002006000085a7 */ /* 0x000ea400080010ff */
[----:B--2---:R-:W-:Y:S05]  /*ab20*/  @!P0 BRA `(.L_x_131) ;  /* 0xfffffffc00f08947 */ /* 0x004fea000383ffff */
[----:B------:R-:W-:Y:S05]  /*ab30*/  BRA `(.L_x_130) ;  /* 0xffffffd000c07947 */ /* 0x000fea000383ffff */
.L_x_139:
[----:B-1----:R1:W2:Y:S02]  /*ab40*/  SYNCS.PHASECHK.TRANS64.TRYWAIT P0, [R0+URZ+0x20], R6 ;  /* 0x00002006000075a7 */ /* 0x0022a400080011ff */
[----:B--2---:R-:W-:Y:S05]  /*ab50*/  @!P0 NANOSLEEP.SYNCS 0x989680 ;  /* 0x009896800000895d */ /* 0x004fea0003900000 */
[----:B------:R-:W2:Y:S02]  /*ab60*/  @!P0 SYNCS.PHASECHK.TRANS64 P0, [R0+URZ+0x20], R6 ;  /* 0x00002006000085a7 */ /* 0x000ea400080010ff */
[----:B--2---:R-:W-:Y:S05]  /*ab70*/  @!P0 BRA `(.L_x_139) ;  /* 0xfffffffc00f08947 */ /* 0x004fea000383ffff */
[----:B------:R-:W-:Y:S05]  /*ab80*/  BRA `(.L_x_138) ;  /* 0xffffffd800a07947 */ /* 0x000fea000383ffff */
.L_x_147:
[----:B-1----:R1:W2:Y:S02]  /*ab90*/  SYNCS.PHASECHK.TRANS64.TRYWAIT P0, [R0+URZ+0x20], R6 ;  /* 0x00002006000075a7 */ /* 0x0022a400080011ff */
[----:B--2---:R-:W-:Y:S05]  /*aba0*/  @!P0 NANOSLEEP.SYNCS 0x989680 ;  /* 0x009896800000895d */ /* 0x004fea0003900000 */
[----:B------:R-:W2:Y:S02]  /*abb0*/  @!P0 SYNCS.PHASECHK.TRANS64 P0, [R0+URZ+0x20], R6 ;  /* 0x00002006000085a7 */ /* 0x000ea400080010ff */
[----:B--2---:R-:W-:Y:S05]  /*abc0*/  @!P0 BRA `(.L_x_147) ;  /* 0xfffffffc00f08947 */ /* 0x004fea000383ffff */
[----:B------:R-:W-:Y:S05]  /*abd0*/  BRA `(.L_x_146) ;  /* 0xffffffe000747947 */ /* 0x000fea000383ffff */
.L_x_155:
[----:B-1----:R1:W2:Y:S02]  /*abe0*/  SYNCS.PHASECHK.TRANS64.TRYWAIT P0, [R0+URZ+0x20], R87 ;  /* 0x00002057000075a7 */ /* 0x0022a400080011ff */
[----:B--2---:R-:W-:Y:S05]  /*abf0*/  @!P0 NANOSLEEP.SYNCS 0x989680 ;  /* 0x009896800000895d */ /* 0x004fea0003900000 */
[----:B------:R-:W2:Y:S02]  /*ac00*/  @!P0 SYNCS.PHASECHK.TRANS64 P0, [R0+URZ+0x20], R87 ;  /* 0x00002057000085a7 */ /* 0x000ea400080010ff */
[----:B--2---:R-:W-:Y:S05]  /*ac10*/  @!P0 BRA `(.L_x_155) ;  /* 0xfffffffc00f08947 */ /* 0x004fea000383ffff */
[----:B------:R-:W-:Y:S05]  /*ac20*/  BRA `(.L_x_154) ;  /* 0xffffffe800487947 */ /* 0x000fea000383ffff */
        .weak           $__internal_0_$__cuda_sm10x_tcgen05_guardrail_trap_col_being_dealloced_not_returned_by_alloc
        .type           $__internal_0_$__cuda_sm10x_tcgen05_guardrail_trap_col_being_dealloced_not_returned_by_alloc,@function
        .size           $__internal_0_$__cuda_sm10x_tcgen05_guardrail_trap_col_being_dealloced_not_returned_by_alloc,($__internal_1_$__cuda_sm10x_tcgen05_guardrail_trap_phase_invalid_during_alloc - $__internal_0_$__cuda_sm10x_tcgen05_guardrail_trap_col_being_dealloced_not_returned_by_alloc)
$__internal_0_$__cuda_sm10x_tcgen05_guardrail_trap_col_being_dealloced_not_returned_by_alloc:
[----:B------:R-:W-:Y:S05]  /*ac30*/  BPT.TRAP 0x1 ;  /* 0x000000040000795c */ /* 0x000fea0000300000 */
[----:B------:R-:W-:-:S04]  /*ac40*/  HFMA2 R3, -RZ, RZ, 0, 0 ;  /* 0x00000000ff037431 */ /* 0x000fc800000001ff */
[----:B------:R-:W-:Y:S05]  /*ac50*/  RET.REL.NODEC R2 `(_ZN7cutlass13device_kernelINS_4gemm6kernel13GemmUniversalIN4cute5tupleIJiiiiEEENS1_10collective13CollectiveMmaINS1_35MainloopSm100TmaUmmaWarpSpecializedILi2ELi2ELi4ENS5_IJNS4_1CILi1EEESB_SB_EEEEENS5_IJNSA_ILi128EEESE_NSA_ILi64EEEEEEfNS5_IJlSB_lEEEfSH_NS4_8TiledMMAINS4_8MMA_AtomIJNS4_17SM100_MMA_TF32_SSINS_10tfloat32_tESL_fLi128ELi128ELNS4_4UMMA5MajorE0ELSN_0ELNSM_7ScaleInE0ELSO_0EEEEEENS4_6LayoutISC_NS5_IJNSA_ILi0EEESS_SS_EEEEENS5_IJNS4_10UnderscoreESV_SV_EEEEENS4_13SM90_TMA_LOADENS4_14ComposedLayoutINS4_7SwizzleILi3ELi4ELi3EEENS4_18smem_ptr_flag_bitsILi32EEENSR_INS5_IJNSA_ILi8EEENSA_ILi32EEEEEENS5_IJS15_SB_EEEEEEEvNS4_8identityESY_S19_vS1A_EENS_8epilogue10collective18CollectiveEpilogueINS1C_23Sm100TmaWarpSpecializedILi4ELi2ELi16ELb1ELb0EEEJSG_NS5_IJNSR_ISE_SB_EENSR_INSA_ILi16EEESB_EEEEEfSH_fSH_NS1C_6fusion15FusionCallbacksIS1G_NS1L_17LinearCombinationIffffLNS_15FloatRoundStyleE2EEESG_S1K_JEEENS4_5SM1004TMEM4LOAD26SM100_TMEM_LOAD_32dp32b16xESY_NSZ_INS10_ILi2ELi4ELi3EEES13_NSR_INS5_IJS14_S1I_EEENS5_IJS1I_SB_EEEEEEENS4_39AutoVectorizingCopyWithAssumedAlignmentILi128EEENS4_14SM90_TMA_STOREES1Z_S21_S21_EEEvvEEEEvNT_6ParamsE) ;  /* 0xffffff5002e87950 */ /* 0x000fea0003c3ffff */
        .weak           $__internal_1_$__cuda_sm10x_tcgen05_guardrail_trap_phase_invalid_during_alloc
        .type           $__internal_1_$__cuda_sm10x_tcgen05_guardrail_trap_phase_invalid_during_alloc,@function
        .size           $__internal_1_$__cuda_sm10x_tcgen05_guardrail_trap_phase_invalid_during_alloc,($__internal_2_$__cuda_sm10x_tcgen05_guardrail_trap_unallocated_columns_being_dealloced - $__internal_1_$__cuda_sm10x_tcgen05_guardrail_trap_phase_invalid_during_alloc)
$__internal_1_$__cuda_sm10x_tcgen05_guardrail_trap_phase_invalid_during_alloc:
[----:B------:R-:W-:Y:S05]  /*ac60*/  BPT.TRAP 0x1 ;  /* 0x000000040000795c */ /* 0x000fea0000300000 */
[----:B------:R-:W-:-:S04]  /*ac70*/  MOV R3, 0x0 ;  /* 0x0000000000037802 */ /* 0x000fc80000000f00 */
[----:B------:R-:W-:Y:S05]  /*ac80*/  RET.REL.NODEC R2 `(_ZN7cutlass13device_kernelINS_4gemm6kernel13GemmUniversalIN4cute5tupleIJiiiiEEENS1_10collective13CollectiveMmaINS1_35MainloopSm100TmaUmmaWarpSpecializedILi2ELi2ELi4ENS5_IJNS4_1CILi1EEESB_SB_EEEEENS5_IJNSA_ILi128EEESE_NSA_ILi64EEEEEEfNS5_IJlSB_lEEEfSH_NS4_8TiledMMAINS4_8MMA_AtomIJNS4_17SM100_MMA_TF32_SSINS_10tfloat32_tESL_fLi128ELi128ELNS4_4UMMA5MajorE0ELSN_0ELNSM_7ScaleInE0ELSO_0EEEEEENS4_6LayoutISC_NS5_IJNSA_ILi0EEESS_SS_EEEEENS5_IJNS4_10UnderscoreESV_SV_EEEEENS4_13SM90_TMA_LOADENS4_14ComposedLayoutINS4_7SwizzleILi3ELi4ELi3EEENS4_18smem_ptr_flag_bitsILi32EEENSR_INS5_IJNSA_ILi8EEENSA_ILi32EEEEEENS5_IJS15_SB_EEEEEEEvNS4_8identityESY_S19_vS1A_EENS_8epilogue10collective18CollectiveEpilogueINS1C_23Sm100TmaWarpSpecializedILi4ELi2ELi16ELb1ELb0EEEJSG_NS5_IJNSR_ISE_SB_EENSR_INSA_ILi16EEESB_EEEEEfSH_fSH_NS1C_6fusion15FusionCallbacksIS1G_NS1L_17LinearCombinationIffffLNS_15FloatRoundStyleE2EEESG_S1K_JEEENS4_5SM1004TMEM4LOAD26SM100_TMEM_LOAD_32dp32b16xESY_NSZ_INS10_ILi2ELi4ELi3EEES13_NSR_INS5_IJS14_S1I_EEENS5_IJS1I_SB_EEEEEEENS4_39AutoVectorizingCopyWithAssumedAlignmentILi128EEENS4_14SM90_TMA_STOREES1Z_S21_S21_EEEvvEEEEvNT_6ParamsE) ;  /* 0xffffff5002dc7950 */ /* 0x000fea0003c3ffff */
        .weak           $__internal_2_$__cuda_sm10x_tcgen05_guardrail_trap_unallocated_columns_being_dealloced
        .type           $__internal_2_$__cuda_sm10x_tcgen05_guardrail_trap_unallocated_columns_being_dealloced,@function
        .size           $__internal_2_$__cuda_sm10x_tcgen05_guardrail_trap_unallocated_columns_being_dealloced,(.L_x_214 - $__internal_2_$__cuda_sm10x_tcgen05_guardrail_trap_unallocated_columns_being_dealloced)
$__internal_2_$__cuda_sm10x_tcgen05_guardrail_trap_unallocated_columns_being_dealloced:
[----:B------:R-:W-:Y:S05]  /*ac90*/  BPT.TRAP 0x1 ;  /* 0x000000040000795c */ /* 0x000fea0000300000 */
[----:B------:R-:W-:-:S04]  /*aca0*/  HFMA2 R3, -RZ, RZ, 0, 0 ;  /* 0x00000000ff037431 */ /* 0x000fc800000001ff */
[----:B------:R-:W-:Y:S05]  /*acb0*/  RET.REL.NODEC R2 `(_ZN7cutlass13device_kernelINS_4gemm6kernel13GemmUniversalIN4cute5tupleIJiiiiEEENS1_10collective13CollectiveMmaINS1_35MainloopSm100TmaUmmaWarpSpecializedILi2ELi2ELi4ENS5_IJNS4_1CILi1EEESB_SB_EEEEENS5_IJNSA_ILi128EEESE_NSA_ILi64EEEEEEfNS5_IJlSB_lEEEfSH_NS4_8TiledMMAINS4_8MMA_AtomIJNS4_17SM100_MMA_TF32_SSINS_10tfloat32_tESL_fLi128ELi128ELNS4_4UMMA5MajorE0ELSN_0ELNSM_7ScaleInE0ELSO_0EEEEEENS4_6LayoutISC_NS5_IJNSA_ILi0EEESS_SS_EEEEENS5_IJNS4_10UnderscoreESV_SV_EEEEENS4_13SM90_TMA_LOADENS4_14ComposedLayoutINS4_7SwizzleILi3ELi4ELi3EEENS4_18smem_ptr_flag_bitsILi32EEENSR_INS5_IJNSA_ILi8EEENSA_ILi32EEEEEENS5_IJS15_SB_EEEEEEEvNS4_8identityESY_S19_vS1A_EENS_8epilogue10collective18CollectiveEpilogueINS1C_23Sm100TmaWarpSpecializedILi4ELi2ELi16ELb1ELb0EEEJSG_NS5_IJNSR_ISE_SB_EENSR_INSA_ILi16EEESB_EEEEEfSH_fSH_NS1C_6fusion15FusionCallbacksIS1G_NS1L_17LinearCombinationIffffLNS_15FloatRoundStyleE2EEESG_S1K_JEEENS4_5SM1004TMEM4LOAD26SM100_TMEM_LOAD_32dp32b16xESY_NSZ_INS10_ILi2ELi4ELi3EEES13_NSR_INS5_IJS14_S1I_EEENS5_IJS1I_SB_EEEEEEENS4_39AutoVectorizingCopyWithAssumedAlignmentILi128EEENS4_14SM90_TMA_STOREES1Z_S21_S21_EEEvvEEEEvNT_6ParamsE) ;  /* 0xffffff5002d07950 */ /* 0x000fea0003c3ffff */
.L_x_213:
[----:B------:R-:W-:-:S00]  /*acc0*/  BRA `(.L_x_213) ;  /* 0xfffffffc00fc7947 */ /* 0x000fc0000383ffff */
[----:B------:R-:W-:-:S00]  /*acd0*/  NOP ;  /* 0x0000000000007918 */ /* 0x000fc00000000000 */
        /* <DEDUP_REMOVED lines=10> */
.L_x_214:


//--------------------- .nv.global.init           --------------------------
	.section	.nv.global.init,"aw",@progbits
.nv.global.init:
	.type		$str$27,@object
	.size		$str$27,($str$28 - $str$27)
$str$27:
        /*0000*/ 	.byte	0x28, 0x61, 0x64, 0x64, 0x72, 0x65, 0x73, 0x73, 0x20, 0x26, 0x20, 0x6d, 0x61, 0x73, 0x6b, 0x29
        /*0010*/ 	.byte	0x20, 0x3d, 0x3d, 0x20, 0x30, 0x00
	.type		$str$28,@object
	.size		$str$28,($str$26 - $str$28)
$str$28:
        /*0016*/ 	.byte	0x2f, 0x74, 0x6d, 0x70, 0x2f, 0x63, 0x75, 0x74, 0x6c, 0x61, 0x73, 0x73, 0x5f, 0x73, 0x77, 0x65
        /*0026*/ 	.byte	0x65, 0x70, 0x5f, 0x73, 0x72, 0x63, 0x2f, 0x69, 0x6e, 0x63, 0x6c, 0x75, 0x64, 0x65, 0x2f, 0x63
        /*0036*/ 	.byte	0x75, 0x74, 0x65, 0x2f, 0x70, 0x6f, 0x69, 0x6e, 0x74, 0x65, 0x72, 0x5f, 0x66, 0x6c, 0x61, 0x67
        /*0046*/ 	.byte	0x67, 0x65, 0x64, 0x2e, 0x68, 0x70, 0x70, 0x00
	.type		$str$26,@object
	.size		$str$26,($str$25 - $str$26)
$str$26:
        /*004e*/ 	.byte	0x2f, 0x74, 0x6d, 0x70, 0x2f, 0x63, 0x75, 0x74, 0x6c, 0x61, 0x73, 0x73, 0x5f, 0x73, 0x77, 0x65
        /*005e*/ 	.byte	0x65, 0x70, 0x5f, 0x73, 0x72, 0x63, 0x2f, 0x69, 0x6e, 0x63, 0x6c, 0x75, 0x64, 0x65, 0x2f, 0x63
        /*006e*/ 	.byte	0x75, 0x74, 0x65, 0x2f, 0x61, 0x74, 0x6f, 0x6d, 0x2f, 0x63, 0x6f, 0x70, 0x79, 0x5f, 0x74, 0x72
        /*007e*/ 	.byte	0x61, 0x69, 0x74, 0x73, 0x5f, 0x73, 0x6d, 0x31, 0x30, 0x30, 0x2e, 0x68, 0x70, 0x70, 0x00
	.type		$str$25,@object
	.size		$str$25,(__unnamed_1 - $str$25)
$str$25:
        /*008d*/ 	.byte	0x28, 0x28, 0x75, 0x69, 0x6e, 0x74, 0x33, 0x32, 0x5f, 0x74, 0x28, 0x74, 0x68, 0x72, 0x65, 0x61
        /*009d*/ 	.byte	0x64, 0x49, 0x64, 0x78, 0x2e, 0x78, 0x29, 0x20, 0x2f, 0x20, 0x33, 0x32, 0x29, 0x20, 0x25, 0x20
        /*00ad*/ 	.byte	0x34, 0x29, 0x20, 0x3d, 0x3d, 0x20, 0x28, 0x28, 0x28, 0x74, 0x6d, 0x65, 0x6d, 0x5f, 0x61, 0x64
        /*00bd*/ 	.byte	0x64, 0x72, 0x20, 0x3e, 0x3e, 0x20, 0x31, 0x36, 0x29, 0x20, 0x2f, 0x20, 0x33, 0x32, 0x29, 0x20
        /*00cd*/ 	.byte	0x25, 0x20, 0x34, 0x29, 0x00
	.type		__unnamed_1,@object
	.size		__unnamed_1,(__unnamed_2 - __unnamed_1)
__unnamed_1:
        /*00d2*/ 	.byte	0x61, 0x75, 0x74, 0x6f, 0x20, 0x63, 0x75, 0x74, 0x65, 0x3a, 0x3a, 0x61, 0x73, 0x5f, 0x70, 0x6f
        /* <DEDUP_REMOVED lines=23> */
        /*0252*/ 	.byte	0x43, 0x3c, 0x32, 0x30, 0x34, 0x38, 0x3e, 0x3e, 0x3e, 0x3e, 0x5d, 0x00
	.type		__unnamed_2,@object
	.size		__unnamed_2,(.L_2 - __unnamed_2)
__unnamed_2:
        /* <DEDUP_REMOVED lines=42> */
        /*04fe*/ 	.byte	0x3e, 0x5d, 0x00
.L_2:


//--------------------- .nv.shared._ZN7cutlass13device_kernelINS_4gemm6kernel13GemmUniversalIN4cute5tupleIJiiiiEEENS1_10collective13CollectiveMmaINS1_35MainloopSm100TmaUmmaWarpSpecializedILi2ELi2ELi4ENS5_IJNS4_1CILi1EEESB_SB_EEEEENS5_IJNSA_ILi128EEESE_NSA_ILi64EEEEEEfNS5_IJlSB_lEEEfSH_NS4_8TiledMMAINS4_8MMA_AtomIJNS4_17SM100_MMA_TF32_SSINS_10tfloat32_tESL_fLi128ELi128ELNS4_4UMMA5MajorE0ELSN_0ELNSM_7ScaleInE0ELSO_0EEEEEENS4_6LayoutISC_NS5_IJNSA_ILi0EEESS_SS_EEEEENS5_IJNS4_10UnderscoreESV_SV_EEEEENS4_13SM90_TMA_LOADENS4_14ComposedLayoutINS4_7SwizzleILi3ELi4ELi3EEENS4_18smem_ptr_flag_bitsILi32EEENSR_INS5_IJNSA_ILi8EEENSA_ILi32EEEEEENS5_IJS15_SB_EEEEEEEvNS4_8identityESY_S19_vS1A_EENS_8epilogue10collective18CollectiveEpilogueINS1C_23Sm100TmaWarpSpecializedILi4ELi2ELi16ELb1ELb0EEEJSG_NS5_IJNSR_ISE_SB_EENSR_INSA_ILi16EEESB_EEEEEfSH_fSH_NS1C_6fusion15FusionCallbacksIS1G_NS1L_17LinearCombinationIffffLNS_15FloatRoundStyleE2EEESG_S1K_JEEENS4_5SM1004TMEM4LOAD26SM100_TMEM_LOAD_32dp32b16xESY_NSZ_INS10_ILi2ELi4ELi3EEES13_NSR_INS5_IJS14_S1I_EEENS5_IJS1I_SB_EEEEEEENS4_39AutoVectorizingCopyWithAssumedAlignmentILi128EEENS4_14SM90_TMA_STOREES1Z_S21_S21_EEEvvEEEEvNT_6ParamsE --------------------------
	.section	.nv.shared._ZN7cutlass13device_kernelINS_4gemm6kernel13GemmUniversalIN4cute5tupleIJiiiiEEENS1_10collective13CollectiveMmaINS1_35MainloopSm100TmaUmmaWarpSpecializedILi2ELi2ELi4ENS5_IJNS4_1CILi1EEESB_SB_EEEEENS5_IJNSA_ILi128EEESE_NSA_ILi64EEEEEEfNS5_IJlSB_lEEEfSH_NS4_8TiledMMAINS4_8MMA_AtomIJNS4_17SM100_MMA_TF32_SSINS_10tfloat32_tESL_fLi128ELi128ELNS4_4UMMA5MajorE0ELSN_0ELNSM_7ScaleInE0ELSO_0EEEEEENS4_6LayoutISC_NS5_IJNSA_ILi0EEESS_SS_EEEEENS5_IJNS4_10UnderscoreESV_SV_EEEEENS4_13SM90_TMA_LOADENS4_14ComposedLayoutINS4_7SwizzleILi3ELi4ELi3EEENS4_18smem_ptr_flag_bitsILi32EEENSR_INS5_IJNSA_ILi8EEENSA_ILi32EEEEEENS5_IJS15_SB_EEEEEEEvNS4_8identityESY_S19_vS1A_EENS_8epilogue10collective18CollectiveEpilogueINS1C_23Sm100TmaWarpSpecializedILi4ELi2ELi16ELb1ELb0EEEJSG_NS5_IJNSR_ISE_SB_EENSR_INSA_ILi16EEESB_EEEEEfSH_fSH_NS1C_6fusion15FusionCallbacksIS1G_NS1L_17LinearCombinationIffffLNS_15FloatRoundStyleE2EEESG_S1K_JEEENS4_5SM1004TMEM4LOAD26SM100_TMEM_LOAD_32dp32b16xESY_NSZ_INS10_ILi2ELi4ELi3EEES13_NSR_INS5_IJS14_S1I_EEENS5_IJS1I_SB_EEEEEEENS4_39AutoVectorizingCopyWithAssumedAlignmentILi128EEENS4_14SM90_TMA_STOREES1Z_S21_S21_EEEvvEEEEvNT_6ParamsE,"aw",@nobits
	.sectionflags	@""
	.align	16
	.zero		1024


//--------------------- .nv.shared.reserved.0     --------------------------
	.section	.nv.shared.reserved.0,"aw",@nobits
	.weak		__nv_reservedSMEM_offset_0_alias
	.size		__nv_reservedSMEM_offset_0_alias, 0, 64
	.other		__nv_reservedSMEM_offset_0_alias,@"STO_CUDA_RESERVED_SHARED STV_DEFAULT"
__nv_reservedSMEM_offset_0_alias:
	.zero		0
.nv.shared.reserved.0:
	.zero		64
	.weak		__nv_reservedSMEM_tcgen05_partition
	.type		__nv_reservedSMEM_tcgen05_partition,@object
	.size		__nv_reservedSMEM_tcgen05_partition,(.L_0 - __nv_reservedSMEM_tcgen05_partition)
__nv_reservedSMEM_tcgen05_partition:
	.zero		32
.L_0:


//--------------------- .nv.global                --------------------------
	.section	.nv.global,"aw",@nobits
.nv.global:
	.type		_ZN40_INTERNAL_81b3983e_4_k_cu_d76e77f4_262484cute1_E,@object
	.size		_ZN40_INTERNAL_81b3983e_4_k_cu_d76e77f4_262484cute1_E,(_ZN40_INTERNAL_81b3983e_4_k_cu_d76e77f4_262484cuda3std3__45__cpo6cbeginE - _ZN40_INTERNAL_81b3983e_4_k_cu_d76e77f4_262484cute1_E)
_ZN40_INTERNAL_81b3983e_4_k_cu_d76e77f4_262484cute1_E:
	.zero		1
	.type		_ZN40_INTERNAL_81b3983e_4_k_cu_d76e77f4_262484cuda3std3__45__cpo6cbeginE,@object
	.size		_ZN40_INTERNAL_81b3983e_4_k_cu_d76e77f4_262484cuda3std3__45__cpo6cbeginE,(_ZN40_INTERNAL_81b3983e_4_k_cu_d76e77f4_262484cuda3std3__48in_placeE - _ZN40_INTERNAL_81b3983e_4_k_cu_d76e77f4_262484cuda3std3__45__cpo6cbeginE)
_ZN40_INTERNAL_81b3983e_4_k_cu_d76e77f4_262484cuda3std3__45__cpo6cbeginE:
	.zero		1
	.type		_ZN40_INTERNAL_81b3983e_4_k_cu_d76e77f4_262484cuda3std3__48in_placeE,@object
	.size		_ZN40_INTERNAL_81b3983e_4_k_cu_d76e77f4_262484cuda3std3__48in_placeE,(_ZN40_INTERNAL_81b3983e_4_k_cu_d76e77f4_262484cuda3std6ranges3__45__cpo9iter_moveE - _ZN40_INTERNAL_81b3983e_4_k_cu_d76e77f4_262484cuda3std3__48in_placeE)
_ZN40_INTERNAL_81b3983e_4_k_cu_d76e77f4_262484cuda3std3__48in_placeE:
	.zero		1
	.type		_ZN40_INTERNAL_81b3983e_4_k_cu_d76e77f4_262484cuda3std6ranges3__45__cpo9iter_moveE,@object
	.size		_ZN40_INTERNAL_81b3983e_4_k_cu_d76e77f4_262484cuda3std6ranges3__45__cpo9iter_moveE,(_ZN40_INTERNAL_81b3983e_4_k_cu_d76e77f4_262484cuda3std3__45__cpo5beginE - _ZN40_INTERNAL_81b3983e_4_k_cu_d76e77f4_262484cuda3std6ranges3__45__cpo9iter_moveE)
_ZN40_INTERNAL_81b3983e_4_k_cu_d76e77f4_262484cuda3std6ranges3__45__cpo9iter_moveE:
	.zero		1
	.type		_ZN40_INTERNAL_81b3983e_4_k_cu_d76e77f4_262484cuda3std3__45__cpo5beginE,@object
	.size		_ZN40_INTERNAL_81b3983e_4_k_cu_d76e77f4_262484cuda3std3__45__cpo5beginE,(_ZN40_INTERNAL_81b3983e_4_k_cu_d76e77f4_262484cuda3std3__442_GLOBAL__N__81b3983e_4_k_cu_d76e77f4_262486ignoreE - _ZN40_INTERNAL_81b3983e_4_k_cu_d76e77f4_262484cuda3std3__45__cpo5beginE)
_ZN40_INTERNAL_81b3983e_4_k_cu_d76e77f4_262484cuda3std3__45__cpo5beginE:
	.zero		1
	.type		_ZN40_INTERNAL_81b3983e_4_k_cu_d76e77f4_262484cuda3std3__442_GLOBAL__N__81b3983e_4_k_cu_d76e77f4_262486ignoreE,@object
	.size		_ZN40_INTERNAL_81b3983e_4_k_cu_d76e77f4_262484cuda3std3__442_GLOBAL__N__81b3983e_4_k_cu_d76e77f4_262486ignoreE,(_ZN40_INTERNAL_81b3983e_4_k_cu_d76e77f4_262484cute7productE - _ZN40_INTERNAL_81b3983e_4_k_cu_d76e77f4_262484cuda3std3__442_GLOBAL__N__81b3983e_4_k_cu_d76e77f4_262486ignoreE)
_ZN40_INTERNAL_81b3983e_4_k_cu_d76e77f4_262484cuda3std3__442_GLOBAL__N__81b3983e_4_k_cu_d76e77f4_262486ignoreE:
	.zero		1
	.type		_ZN40_INTERNAL_81b3983e_4_k_cu_d76e77f4_262484cute7productE,@object
	.size		_ZN40_INTERNAL_81b3983e_4_k_cu_d76e77f4_262484cute7productE,(_ZN40_INTERNAL_81b3983e_4_k_cu_d76e77f4_262484cuda3std3__45__cpo3endE - _ZN40_INTERNAL_81b3983e_4_k_cu_d76e77f4_262484cute7productE)
_ZN40_INTERNAL_81b3983e_4_k_cu_d76e77f4_262484cute7productE:
	.zero		1
	.type		_ZN40_INTERNAL_81b3983e_4_k_cu_d76e77f4_262484cuda3std3__45__cpo3endE,@object
	.size		_ZN40_INTERNAL_81b3983e_4_k_cu_d76e77f4_262484cuda3std3__45__cpo3endE,(_ZN40_INTERNAL_81b3983e_4_k_cu_d76e77f4_262484cuda3std3__419piecewise_constructE - _ZN40_INTERNAL_81b3983e_4_k_cu_d76e77f4_262484cuda3std3__45__cpo3endE)
_ZN40_INTERNAL_81b3983e_4_k_cu_d76e77f4_262484cuda3std3__45__cpo3endE:
	.zero		1
	.type		_ZN40_INTERNAL_81b3983e_4_k_cu_d76e77f4_262484cuda3std3__419piecewise_constructE,@object
	.size		_ZN40_INTERNAL_81b3983e_4_k_cu_d76e77f4_262484cuda3std3__419piecewise_constructE,(_ZN40_INTERNAL_81b3983e_4_k_cu_d76e77f4_262484cuda3std3__45__cpo4cendE - _ZN40_INTERNAL_81b3983e_4_k_cu_d76e77f4_262484cuda3std3__419piecewise_constructE)
_ZN40_INTERNAL_81b3983e_4_k_cu_d76e77f4_262484cuda3std3__419piecewise_constructE:
	.zero		1
	.type		_ZN40_INTERNAL_81b3983e_4_k_cu_d76e77f4_262484cuda3std3__45__cpo4cendE,@object
	.size		_ZN40_INTERNAL_81b3983e_4_k_cu_d76e77f4_262484cuda3std3__45__cpo4cendE,(_ZN40_INTERNAL_81b3983e_4_k_cu_d76e77f4_262484cuda3std6ranges3__45__cpo4swapE - _ZN40_INTERNAL_81b3983e_4_k_cu_d76e77f4_262484cuda3std3__45__cpo4cendE)
_ZN40_INTERNAL_81b3983e_4_k_cu_d76e77f4_262484cuda3std3__45__cpo4cendE:
	.zero		1
	.type		_ZN40_INTERNAL_81b3983e_4_k_cu_d76e77f4_262484cuda3std6ranges3__45__cpo4swapE,@object
	.size		_ZN40_INTERNAL_81b3983e_4_k_cu_d76e77f4_262484cuda3std6ranges3__45__cpo4swapE,(.L_10 - _ZN40_INTERNAL_81b3983e_4_k_cu_d76e77f4_262484cuda3std6ranges3__45__cpo4swapE)
_ZN40_INTERNAL_81b3983e_4_k_cu_d76e77f4_262484cuda3std6ranges3__45__cpo4swapE:
	.zero		1
.L_10:


//--------------------- .nv.constant0._ZN7cutlass13device_kernelINS_4gemm6kernel13GemmUniversalIN4cute5tupleIJiiiiEEENS1_10collective13CollectiveMmaINS1_35MainloopSm100TmaUmmaWarpSpecializedILi2ELi2ELi4ENS5_IJNS4_1CILi1EEESB_SB_EEEEENS5_IJNSA_ILi128EEESE_NSA_ILi64EEEEEEfNS5_IJlSB_lEEEfSH_NS4_8TiledMMAINS4_8MMA_AtomIJNS4_17SM100_MMA_TF32_SSINS_10tfloat32_tESL_fLi128ELi128ELNS4_4UMMA5MajorE0ELSN_0ELNSM_7ScaleInE0ELSO_0EEEEEENS4_6LayoutISC_NS5_IJNSA_ILi0EEESS_SS_EEEEENS5_IJNS4_10UnderscoreESV_SV_EEEEENS4_13SM90_TMA_LOADENS4_14ComposedLayoutINS4_7SwizzleILi3ELi4ELi3EEENS4_18smem_ptr_flag_bitsILi32EEENSR_INS5_IJNSA_ILi8EEENSA_ILi32EEEEEENS5_IJS15_SB_EEEEEEEvNS4_8identityESY_S19_vS1A_EENS_8epilogue10collective18CollectiveEpilogueINS1C_23Sm100TmaWarpSpecializedILi4ELi2ELi16ELb1ELb0EEEJSG_NS5_IJNSR_ISE_SB_EENSR_INSA_ILi16EEESB_EEEEEfSH_fSH_NS1C_6fusion15FusionCallbacksIS1G_NS1L_17LinearCombinationIffffLNS_15FloatRoundStyleE2EEESG_S1K_JEEENS4_5SM1004TMEM4LOAD26SM100_TMEM_LOAD_32dp32b16xESY_NSZ_INS10_ILi2ELi4ELi3EEES13_NSR_INS5_IJS14_S1I_EEENS5_IJS1I_SB_EEEEEEENS4_39AutoVectorizingCopyWithAssumedAlignmentILi128EEENS4_14SM90_TMA_STOREES1Z_S21_S21_EEEvvEEEEvNT_6ParamsE --------------------------
	.section	.nv.constant0._ZN7cutlass13device_kernelINS_4gemm6kernel13GemmUniversalIN4cute5tupleIJiiiiEEENS1_10collective13CollectiveMmaINS1_35MainloopSm100TmaUmmaWarpSpecializedILi2ELi2ELi4ENS5_IJNS4_1CILi1EEESB_SB_EEEEENS5_IJNSA_ILi128EEESE_NSA_ILi64EEEEEEfNS5_IJlSB_lEEEfSH_NS4_8TiledMMAINS4_8MMA_AtomIJNS4_17SM100_MMA_TF32_SSINS_10tfloat32_tESL_fLi128ELi128ELNS4_4UMMA5MajorE0ELSN_0ELNSM_7ScaleInE0ELSO_0EEEEEENS4_6LayoutISC_NS5_IJNSA_ILi0EEESS_SS_EEEEENS5_IJNS4_10UnderscoreESV_SV_EEEEENS4_13SM90_TMA_LOADENS4_14ComposedLayoutINS4_7SwizzleILi3ELi4ELi3EEENS4_18smem_ptr_flag_bitsILi32EEENSR_INS5_IJNSA_ILi8EEENSA_ILi32EEEEEENS5_IJS15_SB_EEEEEEEvNS4_8identityESY_S19_vS1A_EENS_8epilogue10collective18CollectiveEpilogueINS1C_23Sm100TmaWarpSpecializedILi4ELi2ELi16ELb1ELb0EEEJSG_NS5_IJNSR_ISE_SB_EENSR_INSA_ILi16EEESB_EEEEEfSH_fSH_NS1C_6fusion15FusionCallbacksIS1G_NS1L_17LinearCombinationIffffLNS_15FloatRoundStyleE2EEESG_S1K_JEEENS4_5SM1004TMEM4LOAD26SM100_TMEM_LOAD_32dp32b16xESY_NSZ_INS10_ILi2ELi4ELi3EEES13_NSR_INS5_IJS14_S1I_EEENS5_IJS1I_SB_EEEEEEENS4_39AutoVectorizingCopyWithAssumedAlignmentILi128EEENS4_14SM90_TMA_STOREES1Z_S21_S21_EEEvvEEEEvNT_6ParamsE,"a",@progbits
	.sectionflags	@""
	.align	4
.nv.constant0._ZN7cutlass13device_kernelINS_4gemm6kernel13GemmUniversalIN4cute5tupleIJiiiiEEENS1_10collective13CollectiveMmaINS1_35MainloopSm100TmaUmmaWarpSpecializedILi2ELi2ELi4ENS5_IJNS4_1CILi1EEESB_SB_EEEEENS5_IJNSA_ILi128EEESE_NSA_ILi64EEEEEEfNS5_IJlSB_lEEEfSH_NS4_8TiledMMAINS4_8MMA_AtomIJNS4_17SM100_MMA_TF32_SSINS_10tfloat32_tESL_fLi128ELi128ELNS4_4UMMA5MajorE0ELSN_0ELNSM_7ScaleInE0ELSO_0EEEEEENS4_6LayoutISC_NS5_IJNSA_ILi0EEESS_SS_EEEEENS5_IJNS4_10UnderscoreESV_SV_EEEEENS4_13SM90_TMA_LOADENS4_14ComposedLayoutINS4_7SwizzleILi3ELi4ELi3EEENS4_18smem_ptr_flag_bitsILi32EEENSR_INS5_IJNSA_ILi8EEENSA_ILi32EEEEEENS5_IJS15_SB_EEEEEEEvNS4_8identityESY_S19_vS1A_EENS_8epilogue10collective18CollectiveEpilogueINS1C_23Sm100TmaWarpSpecializedILi4ELi2ELi16ELb1ELb0EEEJSG_NS5_IJNSR_ISE_SB_EENSR_INSA_ILi16EEESB_EEEEEfSH_fSH_NS1C_6fusion15FusionCallbacksIS1G_NS1L_17LinearCombinationIffffLNS_15FloatRoundStyleE2EEESG_S1K_JEEENS4_5SM1004TMEM4LOAD26SM100_TMEM_LOAD_32dp32b16xESY_NSZ_INS10_ILi2ELi4ELi3EEES13_NSR_INS5_IJS14_S1I_EEENS5_IJS1I_SB_EEEEEEENS4_39AutoVectorizingCopyWithAssumedAlignmentILi128EEENS4_14SM90_TMA_STOREES1Z_S21_S21_EEEvvEEEEvNT_6ParamsE:
	.zero		2944


//--------------------- SYMBOLS --------------------------

	.type		.nv.reservedSmem.offset0,@object
	.size		.nv.reservedSmem.offset0,0x4
	.type		.nv.reservedSmem.cap,@object
	.size		.nv.reservedSmem.cap,0x4
	.type		__assertfail,@function
